//
// Generated by NVIDIA NVVM Compiler
//
// Compiler Build ID: CL-36424714
// Cuda compilation tools, release 13.0, V13.0.88
// Based on NVVM 20.0.0
//

.version 9.0
.target sm_100
.address_size 64

	// .globl	assign_to_nearest_centroid
// _ZZ27search_coalesced_multiqueryE16shared_best_dist has been demoted
// _ZZ27search_coalesced_multiqueryE15shared_best_idx has been demoted
// _ZZ27search_coalesced_multiqueryE9warp_mins has been demoted
// _ZZ27search_coalesced_multiqueryE8warp_ids has been demoted
.extern .shared .align 16 .b8 shared_centroids[];

.visible .entry assign_to_nearest_centroid(
	.param .u64 .ptr .align 1 assign_to_nearest_centroid_param_0,
	.param .u64 .ptr .align 1 assign_to_nearest_centroid_param_1,
	.param .u64 .ptr .align 1 assign_to_nearest_centroid_param_2,
	.param .u32 assign_to_nearest_centroid_param_3,
	.param .u32 assign_to_nearest_centroid_param_4,
	.param .u32 assign_to_nearest_centroid_param_5
)
{
	.reg .pred 	%p<31>;
	.reg .b32 	%r<75>;
	.reg .b32 	%f<220>;
	.reg .b64 	%rd<42>;

	ld.param.u64 	%rd15, [assign_to_nearest_centroid_param_0];
	ld.param.u64 	%rd17, [assign_to_nearest_centroid_param_1];
	ld.param.u32 	%r41, [assign_to_nearest_centroid_param_3];
	ld.param.u32 	%r39, [assign_to_nearest_centroid_param_4];
	ld.param.u32 	%r40, [assign_to_nearest_centroid_param_5];
	cvta.to.global.u64 	%rd1, %rd17;
	mov.u32 	%r42, %ctaid.x;
	mov.u32 	%r43, %ntid.x;
	mov.u32 	%r44, %tid.x;
	mad.lo.s32 	%r1, %r42, %r43, %r44;
	setp.ge.u32 	%p1, %r1, %r41;
	@%p1 bra 	$L__BB0_33;
	cvta.to.global.u64 	%rd2, %rd15;
	mul.lo.s32 	%r2, %r40, %r1;
	setp.eq.s32 	%p2, %r39, 0;
	mov.b32 	%r74, 0;
	@%p2 bra 	$L__BB0_32;
	mul.wide.u32 	%rd18, %r2, 4;
	add.s64 	%rd3, %rd2, %rd18;
	setp.lt.u32 	%p3, %r40, 4;
	and.b32  	%r46, %r40, 3;
	setp.ne.s32 	%p4, %r46, 0;
	or.pred  	%p5, %p3, %p4;
	@%p5 bra 	$L__BB0_12;
	shr.u32 	%r56, %r40, 2;
	and.b32  	%r3, %r56, 3;
	and.b32  	%r4, %r56, 1073741820;
	neg.s32 	%r5, %r4;
	add.s64 	%rd30, %rd18, %rd2;
	add.s64 	%rd4, %rd30, 32;
	mov.f32 	%f207, 0f7F7FFFFF;
	mov.b32 	%r58, 0;
	mov.u32 	%r74, %r58;
$L__BB0_4:
	setp.lt.u32 	%p24, %r40, 16;
	mul.lo.s32 	%r8, %r58, %r40;
	mov.f32 	%f211, 0f00000000;
	mov.b32 	%r61, 0;
	@%p24 bra 	$L__BB0_7;
	mul.wide.u32 	%rd31, %r8, 4;
	add.s64 	%rd32, %rd1, %rd31;
	add.s64 	%rd40, %rd32, 32;
	mov.f32 	%f211, 0f00000000;
	mov.u64 	%rd41, %rd4;
	mov.u32 	%r60, %r5;
$L__BB0_6:
	.pragma "nounroll";
	ld.global.nc.v4.f32 	{%f92, %f93, %f94, %f95}, [%rd41+-32];
	ld.global.nc.v4.f32 	{%f96, %f97, %f98, %f99}, [%rd40+-32];
	sub.f32 	%f100, %f92, %f96;
	sub.f32 	%f101, %f93, %f97;
	sub.f32 	%f102, %f94, %f98;
	sub.f32 	%f103, %f95, %f99;
	mul.f32 	%f104, %f101, %f101;
	fma.rn.f32 	%f105, %f100, %f100, %f104;
	fma.rn.f32 	%f106, %f102, %f102, %f105;
	fma.rn.f32 	%f107, %f103, %f103, %f106;
	add.f32 	%f108, %f211, %f107;
	ld.global.nc.v4.f32 	{%f109, %f110, %f111, %f112}, [%rd41+-16];
	ld.global.nc.v4.f32 	{%f113, %f114, %f115, %f116}, [%rd40+-16];
	sub.f32 	%f117, %f109, %f113;
	sub.f32 	%f118, %f110, %f114;
	sub.f32 	%f119, %f111, %f115;
	sub.f32 	%f120, %f112, %f116;
	mul.f32 	%f121, %f118, %f118;
	fma.rn.f32 	%f122, %f117, %f117, %f121;
	fma.rn.f32 	%f123, %f119, %f119, %f122;
	fma.rn.f32 	%f124, %f120, %f120, %f123;
	add.f32 	%f125, %f108, %f124;
	ld.global.nc.v4.f32 	{%f126, %f127, %f128, %f129}, [%rd41];
	ld.global.nc.v4.f32 	{%f130, %f131, %f132, %f133}, [%rd40];
	sub.f32 	%f134, %f126, %f130;
	sub.f32 	%f135, %f127, %f131;
	sub.f32 	%f136, %f128, %f132;
	sub.f32 	%f137, %f129, %f133;
	mul.f32 	%f138, %f135, %f135;
	fma.rn.f32 	%f139, %f134, %f134, %f138;
	fma.rn.f32 	%f140, %f136, %f136, %f139;
	fma.rn.f32 	%f141, %f137, %f137, %f140;
	add.f32 	%f142, %f125, %f141;
	ld.global.nc.v4.f32 	{%f143, %f144, %f145, %f146}, [%rd41+16];
	ld.global.nc.v4.f32 	{%f147, %f148, %f149, %f150}, [%rd40+16];
	sub.f32 	%f151, %f143, %f147;
	sub.f32 	%f152, %f144, %f148;
	sub.f32 	%f153, %f145, %f149;
	sub.f32 	%f154, %f146, %f150;
	mul.f32 	%f155, %f152, %f152;
	fma.rn.f32 	%f156, %f151, %f151, %f155;
	fma.rn.f32 	%f157, %f153, %f153, %f156;
	fma.rn.f32 	%f158, %f154, %f154, %f157;
	add.f32 	%f211, %f142, %f158;
	add.s32 	%r60, %r60, 4;
	add.s64 	%rd41, %rd41, 64;
	add.s64 	%rd40, %rd40, 64;
	setp.ne.s32 	%p25, %r60, 0;
	mov.u32 	%r61, %r4;
	@%p25 bra 	$L__BB0_6;
$L__BB0_7:
	setp.eq.s32 	%p26, %r3, 0;
	@%p26 bra 	$L__BB0_11;
	setp.eq.s32 	%p27, %r3, 1;
	mul.wide.u32 	%rd33, %r61, 16;
	add.s64 	%rd10, %rd3, %rd33;
	ld.global.nc.v4.f32 	{%f159, %f160, %f161, %f162}, [%rd10];
	mul.wide.u32 	%rd34, %r8, 4;
	add.s64 	%rd35, %rd1, %rd34;
	add.s64 	%rd11, %rd35, %rd33;
	ld.global.nc.v4.f32 	{%f163, %f164, %f165, %f166}, [%rd11];
	sub.f32 	%f167, %f159, %f163;
	sub.f32 	%f168, %f160, %f164;
	sub.f32 	%f169, %f161, %f165;
	sub.f32 	%f170, %f162, %f166;
	mul.f32 	%f171, %f168, %f168;
	fma.rn.f32 	%f172, %f167, %f167, %f171;
	fma.rn.f32 	%f173, %f169, %f169, %f172;
	fma.rn.f32 	%f174, %f170, %f170, %f173;
	add.f32 	%f211, %f211, %f174;
	@%p27 bra 	$L__BB0_11;
	setp.eq.s32 	%p28, %r3, 2;
	ld.global.nc.v4.f32 	{%f175, %f176, %f177, %f178}, [%rd10+16];
	ld.global.nc.v4.f32 	{%f179, %f180, %f181, %f182}, [%rd11+16];
	sub.f32 	%f183, %f175, %f179;
	sub.f32 	%f184, %f176, %f180;
	sub.f32 	%f185, %f177, %f181;
	sub.f32 	%f186, %f178, %f182;
	mul.f32 	%f187, %f184, %f184;
	fma.rn.f32 	%f188, %f183, %f183, %f187;
	fma.rn.f32 	%f189, %f185, %f185, %f188;
	fma.rn.f32 	%f190, %f186, %f186, %f189;
	add.f32 	%f211, %f211, %f190;
	@%p28 bra 	$L__BB0_11;
	ld.global.nc.v4.f32 	{%f191, %f192, %f193, %f194}, [%rd10+32];
	ld.global.nc.v4.f32 	{%f195, %f196, %f197, %f198}, [%rd11+32];
	sub.f32 	%f199, %f191, %f195;
	sub.f32 	%f200, %f192, %f196;
	sub.f32 	%f201, %f193, %f197;
	sub.f32 	%f202, %f194, %f198;
	mul.f32 	%f203, %f200, %f200;
	fma.rn.f32 	%f204, %f199, %f199, %f203;
	fma.rn.f32 	%f205, %f201, %f201, %f204;
	fma.rn.f32 	%f206, %f202, %f202, %f205;
	add.f32 	%f211, %f211, %f206;
$L__BB0_11:
	setp.lt.f32 	%p29, %f211, %f207;
	selp.f32 	%f207, %f211, %f207, %p29;
	selp.b32 	%r74, %r58, %r74, %p29;
	add.s32 	%r58, %r58, 1;
	setp.eq.s32 	%p30, %r58, %r39;
	@%p30 bra 	$L__BB0_32;
	bra.uni 	$L__BB0_4;
$L__BB0_12:
	setp.eq.s32 	%p6, %r40, 0;
	@%p6 bra 	$L__BB0_26;
	and.b32  	%r14, %r40, 7;
	and.b32  	%r15, %r40, -8;
	mov.f32 	%f215, 0f7F7FFFFF;
	mov.b32 	%r70, 0;
	mov.u32 	%r74, %r70;
$L__BB0_14:
	setp.lt.u32 	%p7, %r40, 8;
	mul.lo.s32 	%r49, %r70, %r40;
	cvt.u64.u32 	%rd12, %r49;
	mov.f32 	%f219, 0f00000000;
	mov.b32 	%r73, 0;
	@%p7 bra 	$L__BB0_17;
	mov.f32 	%f219, 0f00000000;
	mov.b32 	%r72, 0;
$L__BB0_16:
	.pragma "nounroll";
	cvt.u64.u32 	%rd19, %r72;
	mul.wide.u32 	%rd20, %r72, 4;
	add.s64 	%rd21, %rd3, %rd20;
	ld.global.nc.f32 	%f34, [%rd21];
	add.s64 	%rd22, %rd12, %rd19;
	shl.b64 	%rd23, %rd22, 2;
	add.s64 	%rd24, %rd1, %rd23;
	ld.global.nc.f32 	%f35, [%rd24];
	sub.f32 	%f36, %f34, %f35;
	fma.rn.f32 	%f37, %f36, %f36, %f219;
	ld.global.nc.f32 	%f38, [%rd21+4];
	ld.global.nc.f32 	%f39, [%rd24+4];
	sub.f32 	%f40, %f38, %f39;
	fma.rn.f32 	%f41, %f40, %f40, %f37;
	ld.global.nc.f32 	%f42, [%rd21+8];
	ld.global.nc.f32 	%f43, [%rd24+8];
	sub.f32 	%f44, %f42, %f43;
	fma.rn.f32 	%f45, %f44, %f44, %f41;
	ld.global.nc.f32 	%f46, [%rd21+12];
	ld.global.nc.f32 	%f47, [%rd24+12];
	sub.f32 	%f48, %f46, %f47;
	fma.rn.f32 	%f49, %f48, %f48, %f45;
	ld.global.nc.f32 	%f50, [%rd21+16];
	ld.global.nc.f32 	%f51, [%rd24+16];
	sub.f32 	%f52, %f50, %f51;
	fma.rn.f32 	%f53, %f52, %f52, %f49;
	ld.global.nc.f32 	%f54, [%rd21+20];
	ld.global.nc.f32 	%f55, [%rd24+20];
	sub.f32 	%f56, %f54, %f55;
	fma.rn.f32 	%f57, %f56, %f56, %f53;
	ld.global.nc.f32 	%f58, [%rd21+24];
	ld.global.nc.f32 	%f59, [%rd24+24];
	sub.f32 	%f60, %f58, %f59;
	fma.rn.f32 	%f61, %f60, %f60, %f57;
	ld.global.nc.f32 	%f62, [%rd21+28];
	ld.global.nc.f32 	%f63, [%rd24+28];
	sub.f32 	%f64, %f62, %f63;
	fma.rn.f32 	%f219, %f64, %f64, %f61;
	add.s32 	%r72, %r72, 8;
	setp.ne.s32 	%p8, %r72, %r15;
	mov.u32 	%r73, %r15;
	@%p8 bra 	$L__BB0_16;
$L__BB0_17:
	setp.eq.s32 	%p9, %r14, 0;
	@%p9 bra 	$L__BB0_25;
	setp.eq.s32 	%p10, %r14, 1;
	cvt.u64.u32 	%rd25, %r73;
	mul.wide.u32 	%rd26, %r73, 4;
	add.s64 	%rd13, %rd3, %rd26;
	ld.global.nc.f32 	%f65, [%rd13];
	add.s64 	%rd27, %rd12, %rd25;
	shl.b64 	%rd28, %rd27, 2;
	add.s64 	%rd14, %rd1, %rd28;
	ld.global.nc.f32 	%f66, [%rd14];
	sub.f32 	%f67, %f65, %f66;
	fma.rn.f32 	%f219, %f67, %f67, %f219;
	@%p10 bra 	$L__BB0_25;
	setp.eq.s32 	%p11, %r14, 2;
	ld.global.nc.f32 	%f68, [%rd13+4];
	ld.global.nc.f32 	%f69, [%rd14+4];
	sub.f32 	%f70, %f68, %f69;
	fma.rn.f32 	%f219, %f70, %f70, %f219;
	@%p11 bra 	$L__BB0_25;
	setp.eq.s32 	%p12, %r14, 3;
	ld.global.nc.f32 	%f71, [%rd13+8];
	ld.global.nc.f32 	%f72, [%rd14+8];
	sub.f32 	%f73, %f71, %f72;
	fma.rn.f32 	%f219, %f73, %f73, %f219;
	@%p12 bra 	$L__BB0_25;
	setp.eq.s32 	%p13, %r14, 4;
	ld.global.nc.f32 	%f74, [%rd13+12];
	ld.global.nc.f32 	%f75, [%rd14+12];
	sub.f32 	%f76, %f74, %f75;
	fma.rn.f32 	%f219, %f76, %f76, %f219;
	@%p13 bra 	$L__BB0_25;
	setp.eq.s32 	%p14, %r14, 5;
	ld.global.nc.f32 	%f77, [%rd13+16];
	ld.global.nc.f32 	%f78, [%rd14+16];
	sub.f32 	%f79, %f77, %f78;
	fma.rn.f32 	%f219, %f79, %f79, %f219;
	@%p14 bra 	$L__BB0_25;
	setp.eq.s32 	%p15, %r14, 6;
	ld.global.nc.f32 	%f80, [%rd13+20];
	ld.global.nc.f32 	%f81, [%rd14+20];
	sub.f32 	%f82, %f80, %f81;
	fma.rn.f32 	%f219, %f82, %f82, %f219;
	@%p15 bra 	$L__BB0_25;
	ld.global.nc.f32 	%f83, [%rd13+24];
	ld.global.nc.f32 	%f84, [%rd14+24];
	sub.f32 	%f85, %f83, %f84;
	fma.rn.f32 	%f219, %f85, %f85, %f219;
$L__BB0_25:
	setp.lt.f32 	%p16, %f219, %f215;
	selp.f32 	%f215, %f219, %f215, %p16;
	selp.b32 	%r74, %r70, %r74, %p16;
	add.s32 	%r70, %r70, 1;
	setp.ne.s32 	%p17, %r70, %r39;
	@%p17 bra 	$L__BB0_14;
	bra.uni 	$L__BB0_32;
$L__BB0_26:
	and.b32  	%r16, %r39, 3;
	setp.lt.u32 	%p18, %r39, 4;
	mov.f32 	%f213, 0f7F7FFFFF;
	mov.b32 	%r67, 0;
	mov.u32 	%r74, %r67;
	@%p18 bra 	$L__BB0_29;
	and.b32  	%r67, %r39, -4;
	mov.f32 	%f213, 0f7F7FFFFF;
	mov.b32 	%r62, 0;
	mov.u32 	%r74, %r62;
$L__BB0_28:
	setp.gt.f32 	%p19, %f213, 0f00000000;
	selp.f32 	%f213, 0f00000000, %f213, %p19;
	selp.b32 	%r74, %r62, %r74, %p19;
	add.s32 	%r62, %r62, 4;
	setp.ne.s32 	%p20, %r62, %r67;
	@%p20 bra 	$L__BB0_28;
$L__BB0_29:
	setp.eq.s32 	%p21, %r16, 0;
	@%p21 bra 	$L__BB0_32;
	mov.b32 	%r69, 0;
$L__BB0_31:
	.pragma "nounroll";
	setp.gt.f32 	%p22, %f213, 0f00000000;
	selp.f32 	%f213, 0f00000000, %f213, %p22;
	selp.b32 	%r74, %r67, %r74, %p22;
	add.s32 	%r67, %r67, 1;
	add.s32 	%r69, %r69, 1;
	setp.eq.s32 	%p23, %r69, %r16;
	@%p23 bra 	$L__BB0_32;
	bra.uni 	$L__BB0_31;
$L__BB0_32:
	ld.param.u64 	%rd39, [assign_to_nearest_centroid_param_2];
	cvta.to.global.u64 	%rd36, %rd39;
	mul.wide.u32 	%rd37, %r1, 4;
	add.s64 	%rd38, %rd36, %rd37;
	st.global.u32 	[%rd38], %r74;
$L__BB0_33:
	ret;

}
	// .globl	search_coalesced_multiquery
.visible .entry search_coalesced_multiquery(
	.param .u64 .ptr .align 1 search_coalesced_multiquery_param_0,
	.param .u64 .ptr .align 1 search_coalesced_multiquery_param_1,
	.param .u64 .ptr .align 1 search_coalesced_multiquery_param_2,
	.param .u64 .ptr .align 1 search_coalesced_multiquery_param_3,
	.param .u64 .ptr .align 1 search_coalesced_multiquery_param_4,
	.param .u64 .ptr .align 1 search_coalesced_multiquery_param_5,
	.param .u64 .ptr .align 1 search_coalesced_multiquery_param_6,
	.param .u64 .ptr .align 1 search_coalesced_multiquery_param_7,
	.param .u32 search_coalesced_multiquery_param_8,
	.param .u32 search_coalesced_multiquery_param_9,
	.param .u32 search_coalesced_multiquery_param_10,
	.param .u32 search_coalesced_multiquery_param_11,
	.param .u32 search_coalesced_multiquery_param_12,
	.param .u32 search_coalesced_multiquery_param_13,
	.param .u32 search_coalesced_multiquery_param_14
)
{
	.reg .pred 	%p<107>;
	.reg .b32 	%r<313>;
	.reg .b32 	%f<358>;
	.reg .b64 	%rd<82>;
	// demoted variable
	.shared .align 4 .f32 _ZZ27search_coalesced_multiqueryE16shared_best_dist;
	// demoted variable
	.shared .align 4 .u32 _ZZ27search_coalesced_multiqueryE15shared_best_idx;
	// demoted variable
	.shared .align 4 .b8 _ZZ27search_coalesced_multiqueryE9warp_mins[32];
	// demoted variable
	.shared .align 4 .b8 _ZZ27search_coalesced_multiqueryE8warp_ids[32];
	ld.param.u64 	%rd21, [search_coalesced_multiquery_param_0];
	ld.param.u64 	%rd24, [search_coalesced_multiquery_param_1];
	ld.param.u64 	%rd22, [search_coalesced_multiquery_param_2];
	ld.param.u64 	%rd25, [search_coalesced_multiquery_param_3];
	ld.param.u64 	%rd26, [search_coalesced_multiquery_param_4];
	ld.param.u64 	%rd27, [search_coalesced_multiquery_param_5];
	ld.param.u64 	%rd28, [search_coalesced_multiquery_param_6];
	ld.param.u32 	%r162, [search_coalesced_multiquery_param_8];
	ld.param.u32 	%r168, [search_coalesced_multiquery_param_9];
	ld.param.u32 	%r163, [search_coalesced_multiquery_param_10];
	ld.param.u32 	%r164, [search_coalesced_multiquery_param_11];
	ld.param.u32 	%r165, [search_coalesced_multiquery_param_12];
	ld.param.u32 	%r166, [search_coalesced_multiquery_param_13];
	ld.param.u32 	%r167, [search_coalesced_multiquery_param_14];
	cvta.to.global.u64 	%rd1, %rd24;
	cvta.to.global.u64 	%rd2, %rd25;
	cvta.to.global.u64 	%rd3, %rd26;
	cvta.to.global.u64 	%rd4, %rd27;
	cvta.to.global.u64 	%rd5, %rd28;
	mov.u32 	%r1, %ctaid.x;
	setp.ge.s32 	%p1, %r1, %r168;
	@%p1 bra 	$L__BB1_128;
	cvta.to.global.u64 	%rd6, %rd21;
	add.s32 	%r2, %r162, %r1;
	mul.lo.s32 	%r3, %r164, %r2;
	setp.eq.s32 	%p2, %r167, 0;
	@%p2 bra 	$L__BB1_6;
	mul.lo.s32 	%r4, %r165, %r164;
	mov.u32 	%r242, %tid.x;
	setp.ge.s32 	%p3, %r242, %r4;
	@%p3 bra 	$L__BB1_5;
	mov.u32 	%r6, %ntid.x;
	cvta.to.global.u64 	%rd7, %rd22;
	mov.u32 	%r170, shared_centroids;
$L__BB1_4:
	mul.wide.s32 	%rd29, %r242, 4;
	add.s64 	%rd30, %rd7, %rd29;
	ld.global.nc.f32 	%f105, [%rd30];
	shl.b32 	%r169, %r242, 2;
	add.s32 	%r171, %r170, %r169;
	st.shared.f32 	[%r171], %f105;
	add.s32 	%r242, %r242, %r6;
	setp.lt.s32 	%p4, %r242, %r4;
	@%p4 bra 	$L__BB1_4;
$L__BB1_5:
	bar.sync 	0;
$L__BB1_6:
	mul.lo.s32 	%r172, %r166, %r1;
	cvt.s64.s32 	%rd8, %r172;
	mov.u32 	%r9, %tid.x;
	setp.ne.s32 	%p5, %r9, 0;
	@%p5 bra 	$L__BB1_8;
	mov.b32 	%r173, 2139095039;
	st.shared.u32 	[_ZZ27search_coalesced_multiqueryE16shared_best_dist], %r173;
	mov.b32 	%r174, -1;
	st.shared.u32 	[_ZZ27search_coalesced_multiqueryE15shared_best_idx], %r174;
$L__BB1_8:
	bar.sync 	0;
	setp.lt.s32 	%p6, %r166, 1;
	mov.b32 	%r247, -1;
	mov.f32 	%f301, 0f7F7FFFFF;
	@%p6 bra 	$L__BB1_51;
	mul.wide.s32 	%rd31, %r3, 4;
	add.s64 	%rd9, %rd6, %rd31;
	setp.lt.u32 	%p7, %r164, 4;
	and.b32  	%r176, %r164, 3;
	setp.ne.s32 	%p8, %r176, 0;
	mov.u32 	%r10, %ntid.x;
	or.pred  	%p9, %p7, %p8;
	@%p9 bra 	$L__BB1_24;
	shr.u32 	%r188, %r164, 2;
	and.b32  	%r11, %r188, 3;
	and.b32  	%r12, %r188, 1073741820;
	add.s64 	%rd61, %rd31, %rd6;
	add.s64 	%rd10, %rd61, 32;
	mov.f32 	%f301, 0f7F7FFFFF;
	mov.b32 	%r247, -1;
	mov.b32 	%r243, 0;
$L__BB1_11:
	cvt.u64.u32 	%rd62, %r243;
	add.s64 	%rd63, %rd62, %rd8;
	shl.b64 	%rd64, %rd63, 2;
	add.s64 	%rd65, %rd5, %rd64;
	ld.global.nc.u32 	%r15, [%rd65];
	setp.lt.s32 	%p36, %r15, 0;
	setp.ge.s32 	%p37, %r15, %r165;
	or.pred  	%p38, %p36, %p37;
	@%p38 bra 	$L__BB1_13;
	mul.wide.u32 	%rd66, %r15, 4;
	add.s64 	%rd67, %rd4, %rd66;
	ld.global.nc.u32 	%r16, [%rd67];
	add.s64 	%rd68, %rd3, %rd66;
	ld.global.nc.u32 	%r17, [%rd68];
	setp.ge.s32 	%p39, %r9, %r17;
	mov.u32 	%r246, %r9;
	@%p39 bra 	$L__BB1_13;
	bra.uni 	$L__BB1_14;
$L__BB1_13:
	add.s32 	%r243, %r243, 1;
	setp.eq.s32 	%p48, %r243, %r166;
	@%p48 bra 	$L__BB1_51;
	bra.uni 	$L__BB1_11;
$L__BB1_14:
	add.s32 	%r189, %r246, %r16;
	mul.wide.s32 	%rd69, %r189, 4;
	add.s64 	%rd70, %rd2, %rd69;
	ld.global.nc.u32 	%r22, [%rd70];
	setp.ge.s32 	%p40, %r22, %r163;
	@%p40 bra 	$L__BB1_23;
	setp.lt.u32 	%p41, %r164, 16;
	mul.lo.s32 	%r23, %r22, %r164;
	mov.f32 	%f306, 0f00000000;
	mov.b32 	%r250, 0;
	@%p41 bra 	$L__BB1_18;
	shr.u32 	%r191, %r164, 2;
	and.b32  	%r192, %r191, 1073741820;
	neg.s32 	%r248, %r192;
	mul.wide.s32 	%rd71, %r23, 4;
	add.s64 	%rd72, %rd1, %rd71;
	add.s64 	%rd80, %rd72, 32;
	mov.f32 	%f306, 0f00000000;
	mov.u64 	%rd81, %rd10;
$L__BB1_17:
	.pragma "nounroll";
	ld.global.nc.v4.f32 	{%f168, %f169, %f170, %f171}, [%rd81+-32];
	ld.global.nc.v4.f32 	{%f172, %f173, %f174, %f175}, [%rd80+-32];
	sub.f32 	%f176, %f168, %f172;
	sub.f32 	%f177, %f169, %f173;
	sub.f32 	%f178, %f170, %f174;
	sub.f32 	%f179, %f171, %f175;
	mul.f32 	%f180, %f177, %f177;
	fma.rn.f32 	%f181, %f176, %f176, %f180;
	fma.rn.f32 	%f182, %f178, %f178, %f181;
	fma.rn.f32 	%f183, %f179, %f179, %f182;
	add.f32 	%f184, %f306, %f183;
	ld.global.nc.v4.f32 	{%f185, %f186, %f187, %f188}, [%rd81+-16];
	ld.global.nc.v4.f32 	{%f189, %f190, %f191, %f192}, [%rd80+-16];
	sub.f32 	%f193, %f185, %f189;
	sub.f32 	%f194, %f186, %f190;
	sub.f32 	%f195, %f187, %f191;
	sub.f32 	%f196, %f188, %f192;
	mul.f32 	%f197, %f194, %f194;
	fma.rn.f32 	%f198, %f193, %f193, %f197;
	fma.rn.f32 	%f199, %f195, %f195, %f198;
	fma.rn.f32 	%f200, %f196, %f196, %f199;
	add.f32 	%f201, %f184, %f200;
	ld.global.nc.v4.f32 	{%f202, %f203, %f204, %f205}, [%rd81];
	ld.global.nc.v4.f32 	{%f206, %f207, %f208, %f209}, [%rd80];
	sub.f32 	%f210, %f202, %f206;
	sub.f32 	%f211, %f203, %f207;
	sub.f32 	%f212, %f204, %f208;
	sub.f32 	%f213, %f205, %f209;
	mul.f32 	%f214, %f211, %f211;
	fma.rn.f32 	%f215, %f210, %f210, %f214;
	fma.rn.f32 	%f216, %f212, %f212, %f215;
	fma.rn.f32 	%f217, %f213, %f213, %f216;
	add.f32 	%f218, %f201, %f217;
	ld.global.nc.v4.f32 	{%f219, %f220, %f221, %f222}, [%rd81+16];
	ld.global.nc.v4.f32 	{%f223, %f224, %f225, %f226}, [%rd80+16];
	sub.f32 	%f227, %f219, %f223;
	sub.f32 	%f228, %f220, %f224;
	sub.f32 	%f229, %f221, %f225;
	sub.f32 	%f230, %f222, %f226;
	mul.f32 	%f231, %f228, %f228;
	fma.rn.f32 	%f232, %f227, %f227, %f231;
	fma.rn.f32 	%f233, %f229, %f229, %f232;
	fma.rn.f32 	%f234, %f230, %f230, %f233;
	add.f32 	%f306, %f218, %f234;
	add.s32 	%r248, %r248, 4;
	add.s64 	%rd81, %rd81, 64;
	add.s64 	%rd80, %rd80, 64;
	setp.eq.s32 	%p42, %r248, 0;
	mov.u32 	%r250, %r12;
	@%p42 bra 	$L__BB1_18;
	bra.uni 	$L__BB1_17;
$L__BB1_18:
	setp.eq.s32 	%p43, %r11, 0;
	@%p43 bra 	$L__BB1_22;
	setp.eq.s32 	%p44, %r11, 1;
	mul.wide.u32 	%rd73, %r250, 16;
	add.s64 	%rd16, %rd9, %rd73;
	ld.global.nc.v4.f32 	{%f235, %f236, %f237, %f238}, [%rd16];
	mul.wide.s32 	%rd74, %r23, 4;
	add.s64 	%rd75, %rd1, %rd74;
	add.s64 	%rd17, %rd75, %rd73;
	ld.global.nc.v4.f32 	{%f239, %f240, %f241, %f242}, [%rd17];
	sub.f32 	%f243, %f235, %f239;
	sub.f32 	%f244, %f236, %f240;
	sub.f32 	%f245, %f237, %f241;
	sub.f32 	%f246, %f238, %f242;
	mul.f32 	%f247, %f244, %f244;
	fma.rn.f32 	%f248, %f243, %f243, %f247;
	fma.rn.f32 	%f249, %f245, %f245, %f248;
	fma.rn.f32 	%f250, %f246, %f246, %f249;
	add.f32 	%f306, %f306, %f250;
	@%p44 bra 	$L__BB1_22;
	setp.eq.s32 	%p45, %r11, 2;
	ld.global.nc.v4.f32 	{%f251, %f252, %f253, %f254}, [%rd16+16];
	ld.global.nc.v4.f32 	{%f255, %f256, %f257, %f258}, [%rd17+16];
	sub.f32 	%f259, %f251, %f255;
	sub.f32 	%f260, %f252, %f256;
	sub.f32 	%f261, %f253, %f257;
	sub.f32 	%f262, %f254, %f258;
	mul.f32 	%f263, %f260, %f260;
	fma.rn.f32 	%f264, %f259, %f259, %f263;
	fma.rn.f32 	%f265, %f261, %f261, %f264;
	fma.rn.f32 	%f266, %f262, %f262, %f265;
	add.f32 	%f306, %f306, %f266;
	@%p45 bra 	$L__BB1_22;
	ld.global.nc.v4.f32 	{%f267, %f268, %f269, %f270}, [%rd16+32];
	ld.global.nc.v4.f32 	{%f271, %f272, %f273, %f274}, [%rd17+32];
	sub.f32 	%f275, %f267, %f271;
	sub.f32 	%f276, %f268, %f272;
	sub.f32 	%f277, %f269, %f273;
	sub.f32 	%f278, %f270, %f274;
	mul.f32 	%f279, %f276, %f276;
	fma.rn.f32 	%f280, %f275, %f275, %f279;
	fma.rn.f32 	%f281, %f277, %f277, %f280;
	fma.rn.f32 	%f282, %f278, %f278, %f281;
	add.f32 	%f306, %f306, %f282;
$L__BB1_22:
	setp.lt.f32 	%p46, %f306, %f301;
	selp.f32 	%f301, %f306, %f301, %p46;
	selp.b32 	%r247, %r22, %r247, %p46;
$L__BB1_23:
	add.s32 	%r246, %r246, %r10;
	setp.lt.s32 	%p47, %r246, %r17;
	@%p47 bra 	$L__BB1_14;
	bra.uni 	$L__BB1_13;
$L__BB1_24:
	setp.ne.s32 	%p10, %r164, 0;
	@%p10 bra 	$L__BB1_32;
	mov.f32 	%f301, 0f7F7FFFFF;
	mov.b32 	%r247, -1;
	mov.b32 	%r251, 0;
$L__BB1_26:
	cvt.u64.u32 	%rd51, %r251;
	add.s64 	%rd52, %rd51, %rd8;
	shl.b64 	%rd53, %rd52, 2;
	add.s64 	%rd54, %rd5, %rd53;
	ld.global.nc.u32 	%r35, [%rd54];
	setp.lt.s32 	%p28, %r35, 0;
	setp.ge.s32 	%p29, %r35, %r165;
	or.pred  	%p30, %p28, %p29;
	@%p30 bra 	$L__BB1_28;
	mul.wide.u32 	%rd55, %r35, 4;
	add.s64 	%rd56, %rd4, %rd55;
	ld.global.nc.u32 	%r36, [%rd56];
	add.s64 	%rd57, %rd3, %rd55;
	ld.global.nc.u32 	%r37, [%rd57];
	setp.ge.s32 	%p31, %r9, %r37;
	mov.u32 	%r254, %r9;
	@%p31 bra 	$L__BB1_28;
	bra.uni 	$L__BB1_29;
$L__BB1_28:
	add.s32 	%r251, %r251, 1;
	setp.eq.s32 	%p35, %r251, %r166;
	@%p35 bra 	$L__BB1_51;
	bra.uni 	$L__BB1_26;
$L__BB1_29:
	add.s32 	%r185, %r254, %r36;
	mul.wide.s32 	%rd58, %r185, 4;
	add.s64 	%rd59, %rd2, %rd58;
	ld.global.nc.u32 	%r42, [%rd59];
	setp.ge.s32 	%p32, %r42, %r163;
	@%p32 bra 	$L__BB1_31;
	setp.gt.f32 	%p33, %f301, 0f00000000;
	selp.f32 	%f301, 0f00000000, %f301, %p33;
	selp.b32 	%r247, %r42, %r247, %p33;
$L__BB1_31:
	add.s32 	%r254, %r254, %r10;
	setp.lt.s32 	%p34, %r254, %r37;
	@%p34 bra 	$L__BB1_29;
	bra.uni 	$L__BB1_28;
$L__BB1_32:
	and.b32  	%r31, %r164, 7;
	and.b32  	%r32, %r164, -8;
	mov.f32 	%f301, 0f7F7FFFFF;
	mov.b32 	%r247, -1;
	mov.b32 	%r257, 0;
$L__BB1_33:
	cvt.u64.u32 	%rd32, %r257;
	add.s64 	%rd33, %rd32, %rd8;
	shl.b64 	%rd34, %rd33, 2;
	add.s64 	%rd35, %rd5, %rd34;
	ld.global.nc.u32 	%r48, [%rd35];
	setp.lt.s32 	%p11, %r48, 0;
	setp.ge.s32 	%p12, %r48, %r165;
	or.pred  	%p13, %p11, %p12;
	@%p13 bra 	$L__BB1_50;
	mul.wide.u32 	%rd36, %r48, 4;
	add.s64 	%rd37, %rd4, %rd36;
	ld.global.nc.u32 	%r49, [%rd37];
	add.s64 	%rd38, %rd3, %rd36;
	ld.global.nc.u32 	%r50, [%rd38];
	setp.ge.s32 	%p14, %r9, %r50;
	@%p14 bra 	$L__BB1_50;
	mov.u32 	%r259, %r9;
$L__BB1_36:
	add.s32 	%r179, %r259, %r49;
	mul.wide.s32 	%rd39, %r179, 4;
	add.s64 	%rd40, %rd2, %rd39;
	ld.global.nc.u32 	%r53, [%rd40];
	setp.ge.s32 	%p15, %r53, %r163;
	@%p15 bra 	$L__BB1_49;
	setp.lt.u32 	%p16, %r164, 8;
	mul.lo.s32 	%r181, %r53, %r164;
	cvt.s64.s32 	%rd18, %r181;
	mov.f32 	%f316, 0f00000000;
	mov.b32 	%r262, 0;
	@%p16 bra 	$L__BB1_40;
	mov.f32 	%f316, 0f00000000;
	mov.b32 	%r261, 0;
$L__BB1_39:
	.pragma "nounroll";
	cvt.u64.u32 	%rd41, %r261;
	mul.wide.u32 	%rd42, %r261, 4;
	add.s64 	%rd43, %rd9, %rd42;
	ld.global.nc.f32 	%f111, [%rd43];
	add.s64 	%rd44, %rd18, %rd41;
	shl.b64 	%rd45, %rd44, 2;
	add.s64 	%rd46, %rd1, %rd45;
	ld.global.nc.f32 	%f112, [%rd46];
	sub.f32 	%f113, %f111, %f112;
	fma.rn.f32 	%f114, %f113, %f113, %f316;
	ld.global.nc.f32 	%f115, [%rd43+4];
	ld.global.nc.f32 	%f116, [%rd46+4];
	sub.f32 	%f117, %f115, %f116;
	fma.rn.f32 	%f118, %f117, %f117, %f114;
	ld.global.nc.f32 	%f119, [%rd43+8];
	ld.global.nc.f32 	%f120, [%rd46+8];
	sub.f32 	%f121, %f119, %f120;
	fma.rn.f32 	%f122, %f121, %f121, %f118;
	ld.global.nc.f32 	%f123, [%rd43+12];
	ld.global.nc.f32 	%f124, [%rd46+12];
	sub.f32 	%f125, %f123, %f124;
	fma.rn.f32 	%f126, %f125, %f125, %f122;
	ld.global.nc.f32 	%f127, [%rd43+16];
	ld.global.nc.f32 	%f128, [%rd46+16];
	sub.f32 	%f129, %f127, %f128;
	fma.rn.f32 	%f130, %f129, %f129, %f126;
	ld.global.nc.f32 	%f131, [%rd43+20];
	ld.global.nc.f32 	%f132, [%rd46+20];
	sub.f32 	%f133, %f131, %f132;
	fma.rn.f32 	%f134, %f133, %f133, %f130;
	ld.global.nc.f32 	%f135, [%rd43+24];
	ld.global.nc.f32 	%f136, [%rd46+24];
	sub.f32 	%f137, %f135, %f136;
	fma.rn.f32 	%f138, %f137, %f137, %f134;
	ld.global.nc.f32 	%f139, [%rd43+28];
	ld.global.nc.f32 	%f140, [%rd46+28];
	sub.f32 	%f141, %f139, %f140;
	fma.rn.f32 	%f316, %f141, %f141, %f138;
	add.s32 	%r261, %r261, 8;
	setp.ne.s32 	%p17, %r261, %r32;
	mov.u32 	%r262, %r32;
	@%p17 bra 	$L__BB1_39;
$L__BB1_40:
	setp.eq.s32 	%p18, %r31, 0;
	@%p18 bra 	$L__BB1_48;
	setp.eq.s32 	%p19, %r31, 1;
	cvt.u64.u32 	%rd47, %r262;
	mul.wide.u32 	%rd48, %r262, 4;
	add.s64 	%rd19, %rd9, %rd48;
	ld.global.nc.f32 	%f142, [%rd19];
	add.s64 	%rd49, %rd18, %rd47;
	shl.b64 	%rd50, %rd49, 2;
	add.s64 	%rd20, %rd1, %rd50;
	ld.global.nc.f32 	%f143, [%rd20];
	sub.f32 	%f144, %f142, %f143;
	fma.rn.f32 	%f316, %f144, %f144, %f316;
	@%p19 bra 	$L__BB1_48;
	setp.eq.s32 	%p20, %r31, 2;
	ld.global.nc.f32 	%f145, [%rd19+4];
	ld.global.nc.f32 	%f146, [%rd20+4];
	sub.f32 	%f147, %f145, %f146;
	fma.rn.f32 	%f316, %f147, %f147, %f316;
	@%p20 bra 	$L__BB1_48;
	setp.eq.s32 	%p21, %r31, 3;
	ld.global.nc.f32 	%f148, [%rd19+8];
	ld.global.nc.f32 	%f149, [%rd20+8];
	sub.f32 	%f150, %f148, %f149;
	fma.rn.f32 	%f316, %f150, %f150, %f316;
	@%p21 bra 	$L__BB1_48;
	setp.eq.s32 	%p22, %r31, 4;
	ld.global.nc.f32 	%f151, [%rd19+12];
	ld.global.nc.f32 	%f152, [%rd20+12];
	sub.f32 	%f153, %f151, %f152;
	fma.rn.f32 	%f316, %f153, %f153, %f316;
	@%p22 bra 	$L__BB1_48;
	setp.eq.s32 	%p23, %r31, 5;
	ld.global.nc.f32 	%f154, [%rd19+16];
	ld.global.nc.f32 	%f155, [%rd20+16];
	sub.f32 	%f156, %f154, %f155;
	fma.rn.f32 	%f316, %f156, %f156, %f316;
	@%p23 bra 	$L__BB1_48;
	setp.eq.s32 	%p24, %r31, 6;
	ld.global.nc.f32 	%f157, [%rd19+20];
	ld.global.nc.f32 	%f158, [%rd20+20];
	sub.f32 	%f159, %f157, %f158;
	fma.rn.f32 	%f316, %f159, %f159, %f316;
	@%p24 bra 	$L__BB1_48;
	ld.global.nc.f32 	%f160, [%rd19+24];
	ld.global.nc.f32 	%f161, [%rd20+24];
	sub.f32 	%f162, %f160, %f161;
	fma.rn.f32 	%f316, %f162, %f162, %f316;
$L__BB1_48:
	setp.lt.f32 	%p25, %f316, %f301;
	selp.f32 	%f301, %f316, %f301, %p25;
	selp.b32 	%r247, %r53, %r247, %p25;
$L__BB1_49:
	add.s32 	%r259, %r259, %r10;
	setp.lt.s32 	%p26, %r259, %r50;
	@%p26 bra 	$L__BB1_36;
$L__BB1_50:
	add.s32 	%r257, %r257, 1;
	setp.ne.s32 	%p27, %r257, %r166;
	@%p27 bra 	$L__BB1_33;
$L__BB1_51:
	and.b32  	%r193, %r9, 31;
	mov.b32 	%r194, %f301;
	shfl.sync.down.b32	%r195|%p49, %r194, 16, 31, -1;
	mov.b32 	%f283, %r195;
	shfl.sync.down.b32	%r196|%p50, %r247, 16, 31, -1;
	setp.gt.f32 	%p51, %f301, %f283;
	selp.f32 	%f284, %f283, %f301, %p51;
	selp.b32 	%r197, %r196, %r247, %p51;
	mov.b32 	%r198, %f284;
	shfl.sync.down.b32	%r199|%p52, %r198, 8, 31, -1;
	mov.b32 	%f285, %r199;
	shfl.sync.down.b32	%r200|%p53, %r197, 8, 31, -1;
	setp.gt.f32 	%p54, %f284, %f285;
	selp.f32 	%f286, %f285, %f284, %p54;
	selp.b32 	%r201, %r200, %r197, %p54;
	mov.b32 	%r202, %f286;
	shfl.sync.down.b32	%r203|%p55, %r202, 4, 31, -1;
	mov.b32 	%f287, %r203;
	shfl.sync.down.b32	%r204|%p56, %r201, 4, 31, -1;
	setp.gt.f32 	%p57, %f286, %f287;
	selp.f32 	%f288, %f287, %f286, %p57;
	selp.b32 	%r205, %r204, %r201, %p57;
	mov.b32 	%r206, %f288;
	shfl.sync.down.b32	%r207|%p58, %r206, 2, 31, -1;
	mov.b32 	%f289, %r207;
	shfl.sync.down.b32	%r208|%p59, %r205, 2, 31, -1;
	setp.gt.f32 	%p60, %f288, %f289;
	selp.f32 	%f290, %f289, %f288, %p60;
	selp.b32 	%r209, %r208, %r205, %p60;
	mov.b32 	%r210, %f290;
	shfl.sync.down.b32	%r211|%p61, %r210, 1, 31, -1;
	mov.b32 	%f291, %r211;
	shfl.sync.down.b32	%r212|%p62, %r209, 1, 31, -1;
	setp.gt.f32 	%p63, %f290, %f291;
	selp.f32 	%f37, %f291, %f290, %p63;
	selp.b32 	%r63, %r212, %r209, %p63;
	setp.ne.s32 	%p64, %r193, 0;
	@%p64 bra 	$L__BB1_53;
	shr.u32 	%r213, %r9, 3;
	mov.u32 	%r214, _ZZ27search_coalesced_multiqueryE9warp_mins;
	add.s32 	%r215, %r214, %r213;
	st.shared.f32 	[%r215], %f37;
	mov.u32 	%r216, _ZZ27search_coalesced_multiqueryE8warp_ids;
	add.s32 	%r217, %r216, %r213;
	st.shared.u32 	[%r217], %r63;
$L__BB1_53:
	setp.ne.s32 	%p65, %r9, 0;
	bar.sync 	0;
	@%p65 bra 	$L__BB1_126;
	mov.u32 	%r221, %ntid.x;
	add.s32 	%r64, %r221, 31;
	shr.u32 	%r65, %r64, 5;
	add.s32 	%r222, %r65, -1;
	and.b32  	%r66, %r65, 15;
	setp.lt.u32 	%p66, %r222, 15;
	mov.f32 	%f321, 0f7F7FFFFF;
	mov.b32 	%r270, -1;
	mov.b32 	%r298, 0;
	@%p66 bra 	$L__BB1_89;
	and.b32  	%r298, %r65, 112;
	mov.u32 	%r226, _ZZ27search_coalesced_multiqueryE9warp_mins;
	add.s32 	%r267, %r226, 32;
	mov.u32 	%r227, _ZZ27search_coalesced_multiqueryE8warp_ids;
	add.s32 	%r266, %r227, 32;
	and.b32  	%r229, %r65, 134217712;
	neg.s32 	%r268, %r229;
	mov.f32 	%f321, 0f7F7FFFFF;
	mov.b32 	%r270, -1;
$L__BB1_56:
	.pragma "nounroll";
	ld.shared.f32 	%f39, [%r267+-32];
	setp.geu.f32 	%p67, %f39, %f321;
	@%p67 bra 	$L__BB1_58;
	ld.shared.u32 	%r270, [%r266+-32];
	mov.f32 	%f321, %f39;
$L__BB1_58:
	ld.shared.f32 	%f41, [%r267+-28];
	setp.geu.f32 	%p68, %f41, %f321;
	@%p68 bra 	$L__BB1_60;
	ld.shared.u32 	%r270, [%r266+-28];
	mov.f32 	%f321, %f41;
$L__BB1_60:
	ld.shared.f32 	%f43, [%r267+-24];
	setp.geu.f32 	%p69, %f43, %f321;
	@%p69 bra 	$L__BB1_62;
	ld.shared.u32 	%r270, [%r266+-24];
	mov.f32 	%f321, %f43;
$L__BB1_62:
	ld.shared.f32 	%f45, [%r267+-20];
	setp.geu.f32 	%p70, %f45, %f321;
	@%p70 bra 	$L__BB1_64;
	ld.shared.u32 	%r270, [%r266+-20];
	mov.f32 	%f321, %f45;
$L__BB1_64:
	ld.shared.f32 	%f47, [%r267+-16];
	setp.geu.f32 	%p71, %f47, %f321;
	@%p71 bra 	$L__BB1_66;
	ld.shared.u32 	%r270, [%r266+-16];
	mov.f32 	%f321, %f47;
$L__BB1_66:
	ld.shared.f32 	%f49, [%r267+-12];
	setp.geu.f32 	%p72, %f49, %f321;
	@%p72 bra 	$L__BB1_68;
	ld.shared.u32 	%r270, [%r266+-12];
	mov.f32 	%f321, %f49;
$L__BB1_68:
	ld.shared.f32 	%f51, [%r267+-8];
	setp.geu.f32 	%p73, %f51, %f321;
	@%p73 bra 	$L__BB1_70;
	ld.shared.u32 	%r270, [%r266+-8];
	mov.f32 	%f321, %f51;
$L__BB1_70:
	ld.shared.f32 	%f53, [%r267+-4];
	setp.geu.f32 	%p74, %f53, %f321;
	@%p74 bra 	$L__BB1_72;
	ld.shared.u32 	%r270, [%r266+-4];
	mov.f32 	%f321, %f53;
$L__BB1_72:
	ld.shared.f32 	%f55, [%r267];
	setp.geu.f32 	%p75, %f55, %f321;
	@%p75 bra 	$L__BB1_74;
	ld.shared.u32 	%r270, [%r266];
	mov.f32 	%f321, %f55;
$L__BB1_74:
	ld.shared.f32 	%f57, [%r267+4];
	setp.geu.f32 	%p76, %f57, %f321;
	@%p76 bra 	$L__BB1_76;
	ld.shared.u32 	%r270, [%r266+4];
	mov.f32 	%f321, %f57;
$L__BB1_76:
	ld.shared.f32 	%f59, [%r267+8];
	setp.geu.f32 	%p77, %f59, %f321;
	@%p77 bra 	$L__BB1_78;
	ld.shared.u32 	%r270, [%r266+8];
	mov.f32 	%f321, %f59;
$L__BB1_78:
	ld.shared.f32 	%f61, [%r267+12];
	setp.geu.f32 	%p78, %f61, %f321;
	@%p78 bra 	$L__BB1_80;
	ld.shared.u32 	%r270, [%r266+12];
	mov.f32 	%f321, %f61;
$L__BB1_80:
	ld.shared.f32 	%f63, [%r267+16];
	setp.geu.f32 	%p79, %f63, %f321;
	@%p79 bra 	$L__BB1_82;
	ld.shared.u32 	%r270, [%r266+16];
	mov.f32 	%f321, %f63;
$L__BB1_82:
	ld.shared.f32 	%f65, [%r267+20];
	setp.geu.f32 	%p80, %f65, %f321;
	@%p80 bra 	$L__BB1_84;
	ld.shared.u32 	%r270, [%r266+20];
	mov.f32 	%f321, %f65;
$L__BB1_84:
	ld.shared.f32 	%f67, [%r267+24];
	setp.geu.f32 	%p81, %f67, %f321;
	@%p81 bra 	$L__BB1_86;
	ld.shared.u32 	%r270, [%r266+24];
	mov.f32 	%f321, %f67;
$L__BB1_86:
	ld.shared.f32 	%f69, [%r267+28];
	setp.geu.f32 	%p82, %f69, %f321;
	@%p82 bra 	$L__BB1_88;
	ld.shared.u32 	%r270, [%r266+28];
	mov.f32 	%f321, %f69;
$L__BB1_88:
	add.s32 	%r268, %r268, 16;
	add.s32 	%r267, %r267, 64;
	add.s32 	%r266, %r266, 64;
	setp.ne.s32 	%p83, %r268, 0;
	@%p83 bra 	$L__BB1_56;
$L__BB1_89:
	setp.eq.s32 	%p84, %r66, 0;
	@%p84 bra 	$L__BB1_124;
	and.b32  	%r111, %r65, 7;
	setp.lt.u32 	%p85, %r66, 8;
	@%p85 bra 	$L__BB1_108;
	shl.b32 	%r231, %r298, 2;
	mov.u32 	%r232, _ZZ27search_coalesced_multiqueryE9warp_mins;
	add.s32 	%r112, %r232, %r231;
	ld.shared.f32 	%f73, [%r112];
	setp.geu.f32 	%p86, %f73, %f321;
	mov.u32 	%r233, _ZZ27search_coalesced_multiqueryE8warp_ids;
	add.s32 	%r113, %r233, %r231;
	@%p86 bra 	$L__BB1_93;
	ld.shared.u32 	%r270, [%r113];
	mov.f32 	%f321, %f73;
$L__BB1_93:
	ld.shared.f32 	%f75, [%r112+4];
	setp.geu.f32 	%p87, %f75, %f321;
	@%p87 bra 	$L__BB1_95;
	ld.shared.u32 	%r270, [%r113+4];
	mov.f32 	%f321, %f75;
$L__BB1_95:
	ld.shared.f32 	%f77, [%r112+8];
	setp.geu.f32 	%p88, %f77, %f321;
	@%p88 bra 	$L__BB1_97;
	ld.shared.u32 	%r270, [%r113+8];
	mov.f32 	%f321, %f77;
$L__BB1_97:
	ld.shared.f32 	%f79, [%r112+12];
	setp.geu.f32 	%p89, %f79, %f321;
	@%p89 bra 	$L__BB1_99;
	ld.shared.u32 	%r270, [%r113+12];
	mov.f32 	%f321, %f79;
$L__BB1_99:
	ld.shared.f32 	%f81, [%r112+16];
	setp.geu.f32 	%p90, %f81, %f321;
	@%p90 bra 	$L__BB1_101;
	ld.shared.u32 	%r270, [%r113+16];
	mov.f32 	%f321, %f81;
$L__BB1_101:
	ld.shared.f32 	%f83, [%r112+20];
	setp.geu.f32 	%p91, %f83, %f321;
	@%p91 bra 	$L__BB1_103;
	ld.shared.u32 	%r270, [%r113+20];
	mov.f32 	%f321, %f83;
$L__BB1_103:
	ld.shared.f32 	%f85, [%r112+24];
	setp.geu.f32 	%p92, %f85, %f321;
	@%p92 bra 	$L__BB1_105;
	ld.shared.u32 	%r270, [%r113+24];
	mov.f32 	%f321, %f85;
$L__BB1_105:
	ld.shared.f32 	%f87, [%r112+28];
	setp.geu.f32 	%p93, %f87, %f321;
	@%p93 bra 	$L__BB1_107;
	ld.shared.u32 	%r270, [%r113+28];
	mov.f32 	%f321, %f87;
$L__BB1_107:
	add.s32 	%r298, %r298, 8;
$L__BB1_108:
	setp.eq.s32 	%p94, %r111, 0;
	@%p94 bra 	$L__BB1_124;
	and.b32  	%r134, %r65, 3;
	setp.lt.u32 	%p95, %r111, 4;
	@%p95 bra 	$L__BB1_119;
	shl.b32 	%r235, %r298, 2;
	mov.u32 	%r236, _ZZ27search_coalesced_multiqueryE9warp_mins;
	add.s32 	%r135, %r236, %r235;
	ld.shared.f32 	%f91, [%r135];
	setp.geu.f32 	%p96, %f91, %f321;
	mov.u32 	%r237, _ZZ27search_coalesced_multiqueryE8warp_ids;
	add.s32 	%r136, %r237, %r235;
	@%p96 bra 	$L__BB1_112;
	ld.shared.u32 	%r270, [%r136];
	mov.f32 	%f321, %f91;
$L__BB1_112:
	ld.shared.f32 	%f93, [%r135+4];
	setp.geu.f32 	%p97, %f93, %f321;
	@%p97 bra 	$L__BB1_114;
	ld.shared.u32 	%r270, [%r136+4];
	mov.f32 	%f321, %f93;
$L__BB1_114:
	ld.shared.f32 	%f95, [%r135+8];
	setp.geu.f32 	%p98, %f95, %f321;
	@%p98 bra 	$L__BB1_116;
	ld.shared.u32 	%r270, [%r136+8];
	mov.f32 	%f321, %f95;
$L__BB1_116:
	ld.shared.f32 	%f97, [%r135+12];
	setp.geu.f32 	%p99, %f97, %f321;
	@%p99 bra 	$L__BB1_118;
	ld.shared.u32 	%r270, [%r136+12];
	mov.f32 	%f321, %f97;
$L__BB1_118:
	add.s32 	%r298, %r298, 4;
$L__BB1_119:
	setp.eq.s32 	%p100, %r134, 0;
	@%p100 bra 	$L__BB1_124;
	shl.b32 	%r238, %r298, 2;
	mov.u32 	%r239, _ZZ27search_coalesced_multiqueryE8warp_ids;
	add.s32 	%r309, %r239, %r238;
	mov.u32 	%r240, _ZZ27search_coalesced_multiqueryE9warp_mins;
	add.s32 	%r308, %r240, %r238;
	neg.s32 	%r307, %r134;
$L__BB1_121:
	.pragma "nounroll";
	ld.shared.f32 	%f102, [%r308];
	setp.geu.f32 	%p101, %f102, %f321;
	@%p101 bra 	$L__BB1_123;
	ld.shared.u32 	%r270, [%r309];
	mov.f32 	%f321, %f102;
$L__BB1_123:
	add.s32 	%r309, %r309, 4;
	add.s32 	%r308, %r308, 4;
	add.s32 	%r307, %r307, 1;
	setp.ne.s32 	%p102, %r307, 0;
	@%p102 bra 	$L__BB1_121;
$L__BB1_124:
	setp.eq.s32 	%p103, %r270, -1;
	ld.shared.f32 	%f297, [_ZZ27search_coalesced_multiqueryE16shared_best_dist];
	setp.geu.f32 	%p104, %f321, %f297;
	or.pred  	%p105, %p103, %p104;
	@%p105 bra 	$L__BB1_126;
	st.shared.f32 	[_ZZ27search_coalesced_multiqueryE16shared_best_dist], %f321;
	st.shared.u32 	[_ZZ27search_coalesced_multiqueryE15shared_best_idx], %r270;
$L__BB1_126:
	setp.ne.s32 	%p106, %r9, 0;
	bar.sync 	0;
	@%p106 bra 	$L__BB1_128;
	ld.param.u64 	%rd79, [search_coalesced_multiquery_param_7];
	ld.shared.u32 	%r241, [_ZZ27search_coalesced_multiqueryE15shared_best_idx];
	cvta.to.global.u64 	%rd76, %rd79;
	mul.wide.s32 	%rd77, %r2, 4;
	add.s64 	%rd78, %rd76, %rd77;
	st.global.u32 	[%rd78], %r241;
$L__BB1_128:
	ret;

}
	// .globl	select_centroids_strided
.visible .entry select_centroids_strided(
	.param .u64 .ptr .align 1 select_centroids_strided_param_0,
	.param .u64 .ptr .align 1 select_centroids_strided_param_1,
	.param .u32 select_centroids_strided_param_2,
	.param .u32 select_centroids_strided_param_3,
	.param .u32 select_centroids_strided_param_4
)
{
	.reg .pred 	%p<3>;
	.reg .b32 	%r<17>;
	.reg .b32 	%f<2>;
	.reg .b64 	%rd<9>;

	ld.param.u64 	%rd1, [select_centroids_strided_param_0];
	ld.param.u64 	%rd2, [select_centroids_strided_param_1];
	ld.param.u32 	%r2, [select_centroids_strided_param_2];
	ld.param.u32 	%r3, [select_centroids_strided_param_3];
	ld.param.u32 	%r4, [select_centroids_strided_param_4];
	mov.u32 	%r5, %ctaid.x;
	mov.u32 	%r6, %ntid.x;
	mov.u32 	%r7, %tid.x;
	mad.lo.s32 	%r1, %r5, %r6, %r7;
	mul.lo.s32 	%r8, %r4, %r3;
	setp.ge.u32 	%p1, %r1, %r8;
	@%p1 bra 	$L__BB2_2;
	cvta.to.global.u64 	%rd3, %rd1;
	cvta.to.global.u64 	%rd4, %rd2;
	div.u32 	%r9, %r1, %r4;
	mul.lo.s32 	%r10, %r9, %r4;
	sub.s32 	%r11, %r1, %r10;
	div.u32 	%r12, %r2, %r3;
	setp.gt.u32 	%p2, %r3, %r2;
	selp.b32 	%r13, 1, %r12, %p2;
	mul.lo.s32 	%r14, %r13, %r9;
	rem.u32 	%r15, %r14, %r2;
	mad.lo.s32 	%r16, %r15, %r4, %r11;
	mul.wide.u32 	%rd5, %r16, 4;
	add.s64 	%rd6, %rd3, %rd5;
	ld.global.nc.f32 	%f1, [%rd6];
	mul.wide.u32 	%rd7, %r1, 4;
	add.s64 	%rd8, %rd4, %rd7;
	st.global.f32 	[%rd8], %f1;
$L__BB2_2:
	ret;

}
	// .globl	count_cluster_sizes
.visible .entry count_cluster_sizes(
	.param .u64 .ptr .align 1 count_cluster_sizes_param_0,
	.param .u64 .ptr .align 1 count_cluster_sizes_param_1,
	.param .u32 count_cluster_sizes_param_2
)
{
	.reg .pred 	%p<2>;
	.reg .b32 	%r<8>;
	.reg .b64 	%rd<9>;

	ld.param.u64 	%rd1, [count_cluster_sizes_param_0];
	ld.param.u64 	%rd2, [count_cluster_sizes_param_1];
	ld.param.u32 	%r2, [count_cluster_sizes_param_2];
	mov.u32 	%r3, %ctaid.x;
	mov.u32 	%r4, %ntid.x;
	mov.u32 	%r5, %tid.x;
	mad.lo.s32 	%r1, %r3, %r4, %r5;
	setp.ge.u32 	%p1, %r1, %r2;
	@%p1 bra 	$L__BB3_2;
	cvta.to.global.u64 	%rd3, %rd1;
	cvta.to.global.u64 	%rd4, %rd2;
	mul.wide.u32 	%rd5, %r1, 4;
	add.s64 	%rd6, %rd3, %rd5;
	ld.global.nc.u32 	%r6, [%rd6];
	mul.wide.s32 	%rd7, %r6, 4;
	add.s64 	%rd8, %rd4, %rd7;
	atom.global.add.u32 	%r7, [%rd8], 1;
$L__BB3_2:
	ret;

}
	// .globl	build_cluster_indices
.visible .entry build_cluster_indices(
	.param .u64 .ptr .align 1 build_cluster_indices_param_0,
	.param .u64 .ptr .align 1 build_cluster_indices_param_1,
	.param .u64 .ptr .align 1 build_cluster_indices_param_2,
	.param .u64 .ptr .align 1 build_cluster_indices_param_3,
	.param .u32 build_cluster_indices_param_4
)
{
	.reg .pred 	%p<2>;
	.reg .b32 	%r<10>;
	.reg .b64 	%rd<16>;

	ld.param.u64 	%rd1, [build_cluster_indices_param_0];
	ld.param.u64 	%rd2, [build_cluster_indices_param_1];
	ld.param.u64 	%rd3, [build_cluster_indices_param_2];
	ld.param.u64 	%rd4, [build_cluster_indices_param_3];
	ld.param.u32 	%r2, [build_cluster_indices_param_4];
	mov.u32 	%r3, %ctaid.x;
	mov.u32 	%r4, %ntid.x;
	mov.u32 	%r5, %tid.x;
	mad.lo.s32 	%r1, %r3, %r4, %r5;
	setp.ge.u32 	%p1, %r1, %r2;
	@%p1 bra 	$L__BB4_2;
	cvta.to.global.u64 	%rd5, %rd1;
	cvta.to.global.u64 	%rd6, %rd2;
	cvta.to.global.u64 	%rd7, %rd4;
	cvta.to.global.u64 	%rd8, %rd3;
	mul.wide.u32 	%rd9, %r1, 4;
	add.s64 	%rd10, %rd5, %rd9;
	ld.global.nc.u32 	%r6, [%rd10];
	mul.wide.s32 	%rd11, %r6, 4;
	add.s64 	%rd12, %rd6, %rd11;
	ld.global.nc.u32 	%r7, [%rd12];
	add.s64 	%rd13, %rd7, %rd11;
	atom.global.add.u32 	%r8, [%rd13], 1;
	add.s32 	%r9, %r8, %r7;
	mul.wide.s32 	%rd14, %r9, 4;
	add.s64 	%rd15, %rd8, %rd14;
	st.global.u32 	[%rd15], %r1;
$L__BB4_2:
	ret;

}


// ===== COMPILED SASS (sm_100) =====

	.target	sm_100

	.elftype	@"ET_EXEC"


//--------------------- .note.nv.tkinfo           --------------------------
	.section	.note.nv.tkinfo,"",@"SHT_NOTE"
	.sectionflags	@"SHF_NOTE_NV_TKINFO"
	.tkinfo
        /*0018*/ 	.word	0x00000002
        /*0030*/ 	.string	""
        /*0030*/ 	.string	"ptxas"
        /*0030*/ 	.string	"Cuda compilation tools, release 13.0, V13.0.88"
        /*0030*/ 	.string	"Build cuda_13.0.r13.0/compiler.36424714_0"
        /*0030*/ 	.string	"-arch sm_100 -m 64 "



//--------------------- .note.nv.cuinfo           --------------------------
	.section	.note.nv.cuinfo,"",@"SHT_NOTE"
	.sectionflags	@"SHF_NOTE_NV_CUINFO"
        /*0018*/ 	.short	0x0002
        /*001a*/ 	.short	0x0064
        /*001c*/ 	.short	0x0082
	.zero		2


//--------------------- .nv.info                  --------------------------
	.section	.nv.info,"",@"SHT_CUDA_INFO"
	.align	4


	//----- nvinfo : EIATTR_REGCOUNT
	.align		4
        /*0000*/ 	.byte	0x04, 0x2f
        /*0002*/ 	.short	(.L_1 - .L_0)
	.align		4
.L_0:
        /*0004*/ 	.word	index@(assign_to_nearest_centroid)
        /*0008*/ 	.word	0x00000020


	//----- nvinfo : EIATTR_FRAME_SIZE
	.align		4
.L_1:
        /*000c*/ 	.byte	0x04, 0x11
        /*000e*/ 	.short	(.L_3 - .L_2)
	.align		4
.L_2:
        /*0010*/ 	.word	index@(assign_to_nearest_centroid)
        /*0014*/ 	.word	0x00000000


	//----- nvinfo : EIATTR_REGCOUNT
	.align		4
.L_3:
        /*0018*/ 	.byte	0x04, 0x2f
        /*001a*/ 	.short	(.L_5 - .L_4)
	.align		4
.L_4:
        /*001c*/ 	.word	index@(search_coalesced_multiquery)
        /*0020*/ 	.word	0x00000020


	//----- nvinfo : EIATTR_FRAME_SIZE
	.align		4
.L_5:
        /*0024*/ 	.byte	0x04, 0x11
        /*0026*/ 	.short	(.L_7 - .L_6)
	.align		4
.L_6:
        /*0028*/ 	.word	index@(search_coalesced_multiquery)
        /*002c*/ 	.word	0x00000000


	//----- nvinfo : EIATTR_REGCOUNT
	.align		4
.L_7:
        /*0030*/ 	.byte	0x04, 0x2f
        /*0032*/ 	.short	(.L_9 - .L_8)
	.align		4
.L_8:
        /*0034*/ 	.word	index@(select_centroids_strided)
        /*0038*/ 	.word	0x0000000d


	//----- nvinfo : EIATTR_FRAME_SIZE
	.align		4
.L_9:
        /*003c*/ 	.byte	0x04, 0x11
        /*003e*/ 	.short	(.L_11 - .L_10)
	.align		4
.L_10:
        /*0040*/ 	.word	index@(select_centroids_strided)
        /*0044*/ 	.word	0x00000000


	//----- nvinfo : EIATTR_REGCOUNT
	.align		4
.L_11:
        /*0048*/ 	.byte	0x04, 0x2f
        /*004a*/ 	.short	(.L_13 - .L_12)
	.align		4
.L_12:
        /*004c*/ 	.word	index@(count_cluster_sizes)
        /*0050*/ 	.word	0x0000000a


	//----- nvinfo : EIATTR_FRAME_SIZE
	.align		4
.L_13:
        /*0054*/ 	.byte	0x04, 0x11
        /*0056*/ 	.short	(.L_15 - .L_14)
	.align		4
.L_14:
        /*0058*/ 	.word	index@(count_cluster_sizes)
        /*005c*/ 	.word	0x00000000


	//----- nvinfo : EIATTR_REGCOUNT
	.align		4
.L_15:
        /*0060*/ 	.byte	0x04, 0x2f
        /*0062*/ 	.short	(.L_17 - .L_16)
	.align		4
.L_16:
        /*0064*/ 	.word	index@(build_cluster_indices)
        /*0068*/ 	.word	0x00000012


	//----- nvinfo : EIATTR_FRAME_SIZE
	.align		4
.L_17:
        /*006c*/ 	.byte	0x04, 0x11
        /*006e*/ 	.short	(.L_19 - .L_18)
	.align		4
.L_18:
        /*0070*/ 	.word	index@(build_cluster_indices)
        /*0074*/ 	.word	0x00000000


	//----- nvinfo : EIATTR_MIN_STACK_SIZE
	.align		4
.L_19:
        /*0078*/ 	.byte	0x04, 0x12
        /*007a*/ 	.short	(.L_21 - .L_20)
	.align		4
.L_20:
        /*007c*/ 	.word	index@(build_cluster_indices)
        /*0080*/ 	.word	0x00000000


	//----- nvinfo : EIATTR_MIN_STACK_SIZE
	.align		4
.L_21:
        /*0084*/ 	.byte	0x04, 0x12
        /*0086*/ 	.short	(.L_23 - .L_22)
	.align		4
.L_22:
        /*0088*/ 	.word	index@(count_cluster_sizes)
        /*008c*/ 	.word	0x00000000


	//----- nvinfo : EIATTR_MIN_STACK_SIZE
	.align		4
.L_23:
        /*0090*/ 	.byte	0x04, 0x12
        /*0092*/ 	.short	(.L_25 - .L_24)
	.align		4
.L_24:
        /*0094*/ 	.word	index@(select_centroids_strided)
        /*0098*/ 	.word	0x00000000


	//----- nvinfo : EIATTR_MIN_STACK_SIZE
	.align		4
.L_25:
        /*009c*/ 	.byte	0x04, 0x12
        /*009e*/ 	.short	(.L_27 - .L_26)
	.align		4
.L_26:
        /*00a0*/ 	.word	index@(search_coalesced_multiquery)
        /*00a4*/ 	.word	0x00000000


	//----- nvinfo : EIATTR_MIN_STACK_SIZE
	.align		4
.L_27:
        /*00a8*/ 	.byte	0x04, 0x12
        /*00aa*/ 	.short	(.L_29 - .L_28)
	.align		4
.L_28:
        /*00ac*/ 	.word	index@(assign_to_nearest_centroid)
        /*00b0*/ 	.word	0x00000000
.L_29:


//--------------------- .nv.compat                --------------------------
	.section	.nv.compat,"",@"SHT_CUDA_COMPAT_INFO"
	.align	4
        /*0000*/ 	.byte	0x02, 0x09, 0x00, 0x00, 0x02, 0x02, 0x01, 0x00, 0x02, 0x05, 0x05, 0x00, 0x03, 0x07, 0x01, 0x01
        /*0010*/ 	.byte	0x02, 0x03, 0x00, 0x00, 0x02, 0x06, 0x01, 0x00, 0x04, 0x0b, 0x08, 0x00, 0x09, 0x00, 0x00, 0x00
        /*0020*/ 	.byte	0x00, 0x00, 0x00, 0x00


//--------------------- .nv.info.build_cluster_indices --------------------------
	.section	.nv.info.build_cluster_indices,"",@"SHT_CUDA_INFO"
	.sectionflags	@""
	.align	4


	//----- nvinfo : EIATTR_CUDA_API_VERSION
	.align		4
        /*0000*/ 	.byte	0x04, 0x37
        /*0002*/ 	.short	(.L_31 - .L_30)
.L_30:
        /*0004*/ 	.word	0x00000082


	//----- nvinfo : EIATTR_KPARAM_INFO
	.align		4
.L_31:
        /*0008*/ 	.byte	0x04, 0x17
        /*000a*/ 	.short	(.L_33 - .L_32)
.L_32:
        /*000c*/ 	.word	0x00000000
        /*0010*/ 	.short	0x0004
        /*0012*/ 	.short	0x0020
        /*0014*/ 	.byte	0x00, 0xf0, 0x11, 0x00


	//----- nvinfo : EIATTR_KPARAM_INFO
	.align		4
.L_33:
        /*0018*/ 	.byte	0x04, 0x17
        /*001a*/ 	.short	(.L_35 - .L_34)
.L_34:
        /*001c*/ 	.word	0x00000000
        /*0020*/ 	.short	0x0003
        /*0022*/ 	.short	0x0018
        /*0024*/ 	.byte	0x00, 0xf5, 0x21, 0x00


	//----- nvinfo : EIATTR_KPARAM_INFO
	.align		4
.L_35:
        /*0028*/ 	.byte	0x04, 0x17
        /*002a*/ 	.short	(.L_37 - .L_36)
.L_36:
        /*002c*/ 	.word	0x00000000
        /*0030*/ 	.short	0x0002
        /*0032*/ 	.short	0x0010
        /*0034*/ 	.byte	0x00, 0xf5, 0x21, 0x00


	//----- nvinfo : EIATTR_KPARAM_INFO
	.align		4
.L_37:
        /*0038*/ 	.byte	0x04, 0x17
        /*003a*/ 	.short	(.L_39 - .L_38)
.L_38:
        /*003c*/ 	.word	0x00000000
        /*0040*/ 	.short	0x0001
        /*0042*/ 	.short	0x0008
        /*0044*/ 	.byte	0x00, 0xf5, 0x21, 0x00


	//----- nvinfo : EIATTR_KPARAM_INFO
	.align		4
.L_39:
        /*0048*/ 	.byte	0x04, 0x17
        /*004a*/ 	.short	(.L_41 - .L_40)
.L_40:
        /*004c*/ 	.word	0x00000000
        /*0050*/ 	.short	0x0000
        /*0052*/ 	.short	0x0000
        /*0054*/ 	.byte	0x00, 0xf5, 0x21, 0x00


	//----- nvinfo : EIATTR_SPARSE_MMA_MASK
	.align		4
.L_41:
        /*0058*/ 	.byte	0x03, 0x50
        /*005a*/ 	.short	0x0000


	//----- nvinfo : EIATTR_MAXREG_COUNT
	.align		4
        /*005c*/ 	.byte	0x03, 0x1b
        /*005e*/ 	.short	0x00ff


	//----- nvinfo : EIATTR_MERCURY_ISA_VERSION
	.align		4
        /*0060*/ 	.byte	0x03, 0x5f
        /*0062*/ 	.short	0x0101


	//----- nvinfo : EIATTR_VRC_CTA_INIT_COUNT
	.align		4
        /*0064*/ 	.byte	0x02, 0x4a
	.zero		1
	.zero		1


	//----- nvinfo : EIATTR_EXIT_INSTR_OFFSETS
	.align		4
        /*0068*/ 	.byte	0x04, 0x1c
        /*006a*/ 	.short	(.L_43 - .L_42)


	//   ....[0]....
.L_42:
        /*006c*/ 	.word	0x00000070


	//   ....[1]....
        /*0070*/ 	.word	0x00000170


	//----- nvinfo : EIATTR_CBANK_PARAM_SIZE
	.align		4
.L_43:
        /*0074*/ 	.byte	0x03, 0x19
        /*0076*/ 	.short	0x0024


	//----- nvinfo : EIATTR_PARAM_CBANK
	.align		4
        /*0078*/ 	.byte	0x04, 0x0a
        /*007a*/ 	.short	(.L_45 - .L_44)
	.align		4
.L_44:
        /*007c*/ 	.word	index@(.nv.constant0.build_cluster_indices)
        /*0080*/ 	.short	0x0380
        /*0082*/ 	.short	0x0024


	//----- nvinfo : EIATTR_SW_WAR
	.align		4
.L_45:
        /*0084*/ 	.byte	0x04, 0x36
        /*0086*/ 	.short	(.L_47 - .L_46)
.L_46:
        /*0088*/ 	.word	0x00000008
.L_47:


//--------------------- .nv.info.count_cluster_sizes --------------------------
	.section	.nv.info.count_cluster_sizes,"",@"SHT_CUDA_INFO"
	.sectionflags	@""
	.align	4


	//----- nvinfo : EIATTR_CUDA_API_VERSION
	.align		4
        /*0000*/ 	.byte	0x04, 0x37
        /*0002*/ 	.short	(.L_49 - .L_48)
.L_48:
        /*0004*/ 	.word	0x00000082


	//----- nvinfo : EIATTR_KPARAM_INFO
	.align		4
.L_49:
        /*0008*/ 	.byte	0x04, 0x17
        /*000a*/ 	.short	(.L_51 - .L_50)
.L_50:
        /*000c*/ 	.word	0x00000000
        /*0010*/ 	.short	0x0002
        /*0012*/ 	.short	0x0010
        /*0014*/ 	.byte	0x00, 0xf0, 0x11, 0x00


	//----- nvinfo : EIATTR_KPARAM_INFO
	.align		4
.L_51:
        /*0018*/ 	.byte	0x04, 0x17
        /*001a*/ 	.short	(.L_53 - .L_52)
.L_52:
        /*001c*/ 	.word	0x00000000
        /*0020*/ 	.short	0x0001
        /*0022*/ 	.short	0x0008
        /*0024*/ 	.byte	0x00, 0xf5, 0x21, 0x00


	//----- nvinfo : EIATTR_KPARAM_INFO
	.align		4
.L_53:
        /*0028*/ 	.byte	0x04, 0x17
        /*002a*/ 	.short	(.L_55 - .L_54)
.L_54:
        /*002c*/ 	.word	0x00000000
        /*0030*/ 	.short	0x0000
        /*0032*/ 	.short	0x0000
        /*0034*/ 	.byte	0x00, 0xf5, 0x21, 0x00


	//----- nvinfo : EIATTR_SPARSE_MMA_MASK
	.align		4
.L_55:
        /*0038*/ 	.byte	0x03, 0x50
        /*003a*/ 	.short	0x0000


	//----- nvinfo : EIATTR_MAXREG_COUNT
	.align		4
        /*003c*/ 	.byte	0x03, 0x1b
        /*003e*/ 	.short	0x00ff


	//----- nvinfo : EIATTR_MERCURY_ISA_VERSION
	.align		4
        /*0040*/ 	.byte	0x03, 0x5f
        /*0042*/ 	.short	0x0101


	//----- nvinfo : EIATTR_VRC_CTA_INIT_COUNT
	.align		4
        /*0044*/ 	.byte	0x02, 0x4a
	.zero		1
	.zero		1


	//----- nvinfo : EIATTR_EXIT_INSTR_OFFSETS
	.align		4
        /*0048*/ 	.byte	0x04, 0x1c
        /*004a*/ 	.short	(.L_57 - .L_56)


	//   ....[0]....
.L_56:
        /*004c*/ 	.word	0x00000070


	//   ....[1]....
        /*0050*/ 	.word	0x00000100


	//----- nvinfo : EIATTR_CBANK_PARAM_SIZE
	.align		4
.L_57:
        /*0054*/ 	.byte	0x03, 0x19
        /*0056*/ 	.short	0x0014


	//----- nvinfo : EIATTR_PARAM_CBANK
	.align		4
        /*0058*/ 	.byte	0x04, 0x0a
        /*005a*/ 	.short	(.L_59 - .L_58)
	.align		4
.L_58:
        /*005c*/ 	.word	index@(.nv.constant0.count_cluster_sizes)
        /*0060*/ 	.short	0x0380
        /*0062*/ 	.short	0x0014


	//----- nvinfo : EIATTR_SW_WAR
	.align		4
.L_59:
        /*0064*/ 	.byte	0x04, 0x36
        /*0066*/ 	.short	(.L_61 - .L_60)
.L_60:
        /*0068*/ 	.word	0x00000008
.L_61:


//--------------------- .nv.info.select_centroids_strided --------------------------
	.section	.nv.info.select_centroids_strided,"",@"SHT_CUDA_INFO"
	.sectionflags	@""
	.align	4


	//----- nvinfo : EIATTR_CUDA_API_VERSION
	.align		4
        /*0000*/ 	.byte	0x04, 0x37
        /*0002*/ 	.short	(.L_63 - .L_62)
.L_62:
        /*0004*/ 	.word	0x00000082


	//----- nvinfo : EIATTR_KPARAM_INFO
	.align		4
.L_63:
        /*0008*/ 	.byte	0x04, 0x17
        /*000a*/ 	.short	(.L_65 - .L_64)
.L_64:
        /*000c*/ 	.word	0x00000000
        /*0010*/ 	.short	0x0004
        /*0012*/ 	.short	0x0018
        /*0014*/ 	.byte	0x00, 0xf0, 0x11, 0x00


	//----- nvinfo : EIATTR_KPARAM_INFO
	.align		4
.L_65:
        /*0018*/ 	.byte	0x04, 0x17
        /*001a*/ 	.short	(.L_67 - .L_66)
.L_66:
        /*001c*/ 	.word	0x00000000
        /*0020*/ 	.short	0x0003
        /*0022*/ 	.short	0x0014
        /*0024*/ 	.byte	0x00, 0xf0, 0x11, 0x00


	//----- nvinfo : EIATTR_KPARAM_INFO
	.align		4
.L_67:
        /*0028*/ 	.byte	0x04, 0x17
        /*002a*/ 	.short	(.L_69 - .L_68)
.L_68:
        /*002c*/ 	.word	0x00000000
        /*0030*/ 	.short	0x0002
        /*0032*/ 	.short	0x0010
        /*0034*/ 	.byte	0x00, 0xf0, 0x11, 0x00


	//----- nvinfo : EIATTR_KPARAM_INFO
	.align		4
.L_69:
        /*0038*/ 	.byte	0x04, 0x17
        /*003a*/ 	.short	(.L_71 - .L_70)
.L_70:
        /*003c*/ 	.word	0x00000000
        /*0040*/ 	.short	0x0001
        /*0042*/ 	.short	0x0008
        /*0044*/ 	.byte	0x00, 0xf5, 0x21, 0x00


	//----- nvinfo : EIATTR_KPARAM_INFO
	.align		4
.L_71:
        /*0048*/ 	.byte	0x04, 0x17
        /*004a*/ 	.short	(.L_73 - .L_72)
.L_72:
        /*004c*/ 	.word	0x00000000
        /*0050*/ 	.short	0x0000
        /*0052*/ 	.short	0x0000
        /*0054*/ 	.byte	0x00, 0xf5, 0x21, 0x00


	//----- nvinfo : EIATTR_SPARSE_MMA_MASK
	.align		4
.L_73:
        /*0058*/ 	.byte	0x03, 0x50
        /*005a*/ 	.short	0x0000


	//----- nvinfo : EIATTR_MAXREG_COUNT
	.align		4
        /*005c*/ 	.byte	0x03, 0x1b
        /*005e*/ 	.short	0x00ff


	//----- nvinfo : EIATTR_MERCURY_ISA_VERSION
	.align		4
        /*0060*/ 	.byte	0x03, 0x5f
        /*0062*/ 	.short	0x0101


	//----- nvinfo : EIATTR_VRC_CTA_INIT_COUNT
	.align		4
        /*0064*/ 	.byte	0x02, 0x4a
	.zero		1
	.zero		1


	//----- nvinfo : EIATTR_EXIT_INSTR_OFFSETS
	.align		4
        /*0068*/ 	.byte	0x04, 0x1c
        /*006a*/ 	.short	(.L_75 - .L_74)


	//   ....[0]....
.L_74:
        /*006c*/ 	.word	0x00000090


	//   ....[1]....
        /*0070*/ 	.word	0x000004d0


	//----- nvinfo : EIATTR_CBANK_PARAM_SIZE
	.align		4
.L_75:
        /*0074*/ 	.byte	0x03, 0x19
        /*0076*/ 	.short	0x001c


	//----- nvinfo : EIATTR_PARAM_CBANK
	.align		4
        /*0078*/ 	.byte	0x04, 0x0a
        /*007a*/ 	.short	(.L_77 - .L_76)
	.align		4
.L_76:
        /*007c*/ 	.word	index@(.nv.constant0.select_centroids_strided)
        /*0080*/ 	.short	0x0380
        /*0082*/ 	.short	0x001c


	//----- nvinfo : EIATTR_SW_WAR
	.align		4
.L_77:
        /*0084*/ 	.byte	0x04, 0x36
        /*0086*/ 	.short	(.L_79 - .L_78)
.L_78:
        /*0088*/ 	.word	0x00000008
.L_79:


//--------------------- .nv.info.search_coalesced_multiquery --------------------------
	.section	.nv.info.search_coalesced_multiquery,"",@"SHT_CUDA_INFO"
	.sectionflags	@""
	.align	4


	//----- nvinfo : EIATTR_CUDA_API_VERSION
	.align		4
        /*0000*/ 	.byte	0x04, 0x37
        /*0002*/ 	.short	(.L_81 - .L_80)
.L_80:
        /*0004*/ 	.word	0x00000082


	//----- nvinfo : EIATTR_KPARAM_INFO
	.align		4
.L_81:
        /*0008*/ 	.byte	0x04, 0x17
        /*000a*/ 	.short	(.L_83 - .L_82)
.L_82:
        /*000c*/ 	.word	0x00000000
        /*0010*/ 	.short	0x000e
        /*0012*/ 	.short	0x0058
        /*0014*/ 	.byte	0x00, 0xf0, 0x11, 0x00


	//----- nvinfo : EIATTR_KPARAM_INFO
	.align		4
.L_83:
        /*0018*/ 	.byte	0x04, 0x17
        /*001a*/ 	.short	(.L_85 - .L_84)
.L_84:
        /*001c*/ 	.word	0x00000000
        /*0020*/ 	.short	0x000d
        /*0022*/ 	.short	0x0054
        /*0024*/ 	.byte	0x00, 0xf0, 0x11, 0x00


	//----- nvinfo : EIATTR_KPARAM_INFO
	.align		4
.L_85:
        /*0028*/ 	.byte	0x04, 0x17
        /*002a*/ 	.short	(.L_87 - .L_86)
.L_86:
        /*002c*/ 	.word	0x00000000
        /*0030*/ 	.short	0x000c
        /*0032*/ 	.short	0x0050
        /*0034*/ 	.byte	0x00, 0xf0, 0x11, 0x00


	//----- nvinfo : EIATTR_KPARAM_INFO
	.align		4
.L_87:
        /*0038*/ 	.byte	0x04, 0x17
        /*003a*/ 	.short	(.L_89 - .L_88)
.L_88:
        /*003c*/ 	.word	0x00000000
        /*0040*/ 	.short	0x000b
        /*0042*/ 	.short	0x004c
        /*0044*/ 	.byte	0x00, 0xf0, 0x11, 0x00


	//----- nvinfo : EIATTR_KPARAM_INFO
	.align		4
.L_89:
        /*0048*/ 	.byte	0x04, 0x17
        /*004a*/ 	.short	(.L_91 - .L_90)
.L_90:
        /*004c*/ 	.word	0x00000000
        /*0050*/ 	.short	0x000a
        /*0052*/ 	.short	0x0048
        /*0054*/ 	.byte	0x00, 0xf0, 0x11, 0x00


	//----- nvinfo : EIATTR_KPARAM_INFO
	.align		4
.L_91:
        /*0058*/ 	.byte	0x04, 0x17
        /*005a*/ 	.short	(.L_93 - .L_92)
.L_92:
        /*005c*/ 	.word	0x00000000
        /*0060*/ 	.short	0x0009
        /*0062*/ 	.short	0x0044
        /*0064*/ 	.byte	0x00, 0xf0, 0x11, 0x00


	//----- nvinfo : EIATTR_KPARAM_INFO
	.align		4
.L_93:
        /*0068*/ 	.byte	0x04, 0x17
        /*006a*/ 	.short	(.L_95 - .L_94)
.L_94:
        /*006c*/ 	.word	0x00000000
        /*0070*/ 	.short	0x0008
        /*0072*/ 	.short	0x0040
        /*0074*/ 	.byte	0x00, 0xf0, 0x11, 0x00


	//----- nvinfo : EIATTR_KPARAM_INFO
	.align		4
.L_95:
        /*0078*/ 	.byte	0x04, 0x17
        /*007a*/ 	.short	(.L_97 - .L_96)
.L_96:
        /*007c*/ 	.word	0x00000000
        /*0080*/ 	.short	0x0007
        /*0082*/ 	.short	0x0038
        /*0084*/ 	.byte	0x00, 0xf5, 0x21, 0x00


	//----- nvinfo : EIATTR_KPARAM_INFO
	.align		4
.L_97:
        /*0088*/ 	.byte	0x04, 0x17
        /*008a*/ 	.short	(.L_99 - .L_98)
.L_98:
        /*008c*/ 	.word	0x00000000
        /*0090*/ 	.short	0x0006
        /*0092*/ 	.short	0x0030
        /*0094*/ 	.byte	0x00, 0xf5, 0x21, 0x00


	//----- nvinfo : EIATTR_KPARAM_INFO
	.align		4
.L_99:
        /*0098*/ 	.byte	0x04, 0x17
        /*009a*/ 	.short	(.L_101 - .L_100)
.L_100:
        /*009c*/ 	.word	0x00000000
        /*00a0*/ 	.short	0x0005
        /*00a2*/ 	.short	0x0028
        /*00a4*/ 	.byte	0x00, 0xf5, 0x21, 0x00


	//----- nvinfo : EIATTR_KPARAM_INFO
	.align		4
.L_101:
        /*00a8*/ 	.byte	0x04, 0x17
        /*00aa*/ 	.short	(.L_103 - .L_102)
.L_102:
        /*00ac*/ 	.word	0x00000000
        /*00b0*/ 	.short	0x0004
        /*00b2*/ 	.short	0x0020
        /*00b4*/ 	.byte	0x00, 0xf5, 0x21, 0x00


	//----- nvinfo : EIATTR_KPARAM_INFO
	.align		4
.L_103:
        /*00b8*/ 	.byte	0x04, 0x17
        /*00ba*/ 	.short	(.L_105 - .L_104)
.L_104:
        /*00bc*/ 	.word	0x00000000
        /*00c0*/ 	.short	0x0003
        /*00c2*/ 	.short	0x0018
        /*00c4*/ 	.byte	0x00, 0xf5, 0x21, 0x00


	//----- nvinfo : EIATTR_KPARAM_INFO
	.align		4
.L_105:
        /*00c8*/ 	.byte	0x04, 0x17
        /*00ca*/ 	.short	(.L_107 - .L_106)
.L_106:
        /*00cc*/ 	.word	0x00000000
        /*00d0*/ 	.short	0x0002
        /*00d2*/ 	.short	0x0010
        /*00d4*/ 	.byte	0x00, 0xf5, 0x21, 0x00


	//----- nvinfo : EIATTR_KPARAM_INFO
	.align		4
.L_107:
        /*00d8*/ 	.byte	0x04, 0x17
        /*00da*/ 	.short	(.L_109 - .L_108)
.L_108:
        /*00dc*/ 	.word	0x00000000
        /*00e0*/ 	.short	0x0001
        /*00e2*/ 	.short	0x0008
        /*00e4*/ 	.byte	0x00, 0xf5, 0x21, 0x00


	//----- nvinfo : EIATTR_KPARAM_INFO
	.align		4
.L_109:
        /*00e8*/ 	.byte	0x04, 0x17
        /*00ea*/ 	.short	(.L_111 - .L_110)
.L_110:
        /*00ec*/ 	.word	0x00000000
        /*00f0*/ 	.short	0x0000
        /*00f2*/ 	.short	0x0000
        /*00f4*/ 	.byte	0x00, 0xf5, 0x21, 0x00


	//----- nvinfo : EIATTR_SPARSE_MMA_MASK
	.align		4
.L_111:
        /*00f8*/ 	.byte	0x03, 0x50
        /*00fa*/ 	.short	0x0000


	//----- nvinfo : EIATTR_MAXREG_COUNT
	.align		4
        /*00fc*/ 	.byte	0x03, 0x1b
        /*00fe*/ 	.short	0x00ff


	//----- nvinfo : EIATTR_NUM_BARRIERS
	.align		4
        /*0100*/ 	.byte	0x02, 0x4c
        /*0102*/ 	.byte	0x01
	.zero		1


	//----- nvinfo : EIATTR_MERCURY_ISA_VERSION
	.align		4
        /*0104*/ 	.byte	0x03, 0x5f
        /*0106*/ 	.short	0x0101


	//----- nvinfo : EIATTR_COOP_GROUP_MASK_REGIDS
	.align		4
        /*0108*/ 	.byte	0x04, 0x29
        /*010a*/ 	.short	(.L_113 - .L_112)


	//   ....[0]....
.L_112:
        /*010c*/ 	.word	0xffffffff


	//   ....[1]....
        /*0110*/ 	.word	0xffffffff


	//   ....[2]....
        /*0114*/ 	.word	0xffffffff


	//   ....[3]....
        /*0118*/ 	.word	0xffffffff


	//   ....[4]....
        /*011c*/ 	.word	0xffffffff


	//   ....[5]....
        /*0120*/ 	.word	0xffffffff


	//   ....[6]....
        /*0124*/ 	.word	0xffffffff


	//   ....[7]....
        /*0128*/ 	.word	0xffffffff


	//   ....[8]....
        /*012c*/ 	.word	0xffffffff


	//   ....[9]....
        /*0130*/ 	.word	0xffffffff


	//----- nvinfo : EIATTR_COOP_GROUP_INSTR_OFFSETS
	.align		4
.L_113:
        /*0134*/ 	.byte	0x04, 0x28
        /*0136*/ 	.short	(.L_115 - .L_114)


	//   ....[0]....
.L_114:
        /*0138*/ 	.word	0x00001970


	//   ....[1]....
        /*013c*/ 	.word	0x00001990


	//   ....[2]....
        /*0140*/ 	.word	0x000019d0


	//   ....[3]....
        /*0144*/ 	.word	0x000019e0


	//   ....[4]....
        /*0148*/ 	.word	0x00001a30


	//   ....[5]....
        /*014c*/ 	.word	0x00001a40


	//   ....[6]....
        /*0150*/ 	.word	0x00001a90


	//   ....[7]....
        /*0154*/ 	.word	0x00001aa0


	//   ....[8]....
        /*0158*/ 	.word	0x00001ae0


	//   ....[9]....
        /*015c*/ 	.word	0x00001af0


	//----- nvinfo : EIATTR_VRC_CTA_INIT_COUNT
	.align		4
.L_115:
        /*0160*/ 	.byte	0x02, 0x4a
	.zero		1
	.zero		1


	//----- nvinfo : EIATTR_EXIT_INSTR_OFFSETS
	.align		4
        /*0164*/ 	.byte	0x04, 0x1c
        /*0166*/ 	.short	(.L_117 - .L_116)


	//   ....[0]....
.L_116:
        /*0168*/ 	.word	0x00000040


	//   ....[1]....
        /*016c*/ 	.word	0x000027b0


	//   ....[2]....
        /*0170*/ 	.word	0x00002830


	//----- nvinfo : EIATTR_CRS_STACK_SIZE
	.align		4
.L_117:
        /*0174*/ 	.byte	0x04, 0x1e
        /*0176*/ 	.short	(.L_119 - .L_118)
.L_118:
        /*0178*/ 	.word	0x00000000


	//----- nvinfo : EIATTR_CBANK_PARAM_SIZE
	.align		4
.L_119:
        /*017c*/ 	.byte	0x03, 0x19
        /*017e*/ 	.short	0x005c


	//----- nvinfo : EIATTR_PARAM_CBANK
	.align		4
        /*0180*/ 	.byte	0x04, 0x0a
        /*0182*/ 	.short	(.L_121 - .L_120)
	.align		4
.L_120:
        /*0184*/ 	.word	index@(.nv.constant0.search_coalesced_multiquery)
        /*0188*/ 	.short	0x0380
        /*018a*/ 	.short	0x005c


	//----- nvinfo : EIATTR_SW_WAR
	.align		4
.L_121:
        /*018c*/ 	.byte	0x04, 0x36
        /*018e*/ 	.short	(.L_123 - .L_122)
.L_122:
        /*0190*/ 	.word	0x00000008
.L_123:


//--------------------- .nv.info.assign_to_nearest_centroid --------------------------
	.section	.nv.info.assign_to_nearest_centroid,"",@"SHT_CUDA_INFO"
	.sectionflags	@""
	.align	4


	//----- nvinfo : EIATTR_CUDA_API_VERSION
	.align		4
        /*0000*/ 	.byte	0x04, 0x37
        /*0002*/ 	.short	(.L_125 - .L_124)
.L_124:
        /*0004*/ 	.word	0x00000082


	//----- nvinfo : EIATTR_KPARAM_INFO
	.align		4
.L_125:
        /*0008*/ 	.byte	0x04, 0x17
        /*000a*/ 	.short	(.L_127 - .L_126)
.L_126:
        /*000c*/ 	.word	0x00000000
        /*0010*/ 	.short	0x0005
        /*0012*/ 	.short	0x0020
        /*0014*/ 	.byte	0x00, 0xf0, 0x11, 0x00


	//----- nvinfo : EIATTR_KPARAM_INFO
	.align		4
.L_127:
        /*0018*/ 	.byte	0x04, 0x17
        /*001a*/ 	.short	(.L_129 - .L_128)
.L_128:
        /*001c*/ 	.word	0x00000000
        /*0020*/ 	.short	0x0004
        /*0022*/ 	.short	0x001c
        /*0024*/ 	.byte	0x00, 0xf0, 0x11, 0x00


	//----- nvinfo : EIATTR_KPARAM_INFO
	.align		4
.L_129:
        /*0028*/ 	.byte	0x04, 0x17
        /*002a*/ 	.short	(.L_131 - .L_130)
.L_130:
        /*002c*/ 	.word	0x00000000
        /*0030*/ 	.short	0x0003
        /*0032*/ 	.short	0x0018
        /*0034*/ 	.byte	0x00, 0xf0, 0x11, 0x00


	//----- nvinfo : EIATTR_KPARAM_INFO
	.align		4
.L_131:
        /*0038*/ 	.byte	0x04, 0x17
        /*003a*/ 	.short	(.L_133 - .L_132)
.L_132:
        /*003c*/ 	.word	0x00000000
        /*0040*/ 	.short	0x0002
        /*0042*/ 	.short	0x0010
        /*0044*/ 	.byte	0x00, 0xf5, 0x21, 0x00


	//----- nvinfo : EIATTR_KPARAM_INFO
	.align		4
.L_133:
        /*0048*/ 	.byte	0x04, 0x17
        /*004a*/ 	.short	(.L_135 - .L_134)
.L_134:
        /*004c*/ 	.word	0x00000000
        /*0050*/ 	.short	0x0001
        /*0052*/ 	.short	0x0008
        /*0054*/ 	.byte	0x00, 0xf5, 0x21, 0x00


	//----- nvinfo : EIATTR_KPARAM_INFO
	.align		4
.L_135:
        /*0058*/ 	.byte	0x04, 0x17
        /*005a*/ 	.short	(.L_137 - .L_136)
.L_136:
        /*005c*/ 	.word	0x00000000
        /*0060*/ 	.short	0x0000
        /*0062*/ 	.short	0x0000
        /*0064*/ 	.byte	0x00, 0xf5, 0x21, 0x00


	//----- nvinfo : EIATTR_SPARSE_MMA_MASK
	.align		4
.L_137:
        /*0068*/ 	.byte	0x03, 0x50
        /*006a*/ 	.short	0x0000


	//----- nvinfo : EIATTR_MAXREG_COUNT
	.align		4
        /*006c*/ 	.byte	0x03, 0x1b
        /*006e*/ 	.short	0x00ff


	//----- nvinfo : EIATTR_MERCURY_ISA_VERSION
	.align		4
        /*0070*/ 	.byte	0x03, 0x5f
        /*0072*/ 	.short	0x0101


	//----- nvinfo : EIATTR_VRC_CTA_INIT_COUNT
	.align		4
        /*0074*/ 	.byte	0x02, 0x4a
	.zero		1
	.zero		1


	//----- nvinfo : EIATTR_EXIT_INSTR_OFFSETS
	.align		4
        /*0078*/ 	.byte	0x04, 0x1c
        /*007a*/ 	.short	(.L_139 - .L_138)


	//   ....[0]....
.L_138:
        /*007c*/ 	.word	0x00000070


	//   ....[1]....
        /*0080*/ 	.word	0x00001440


	//----- nvinfo : EIATTR_CBANK_PARAM_SIZE
	.align		4
.L_139:
        /*0084*/ 	.byte	0x03, 0x19
        /*0086*/ 	.short	0x0024


	//----- nvinfo : EIATTR_PARAM_CBANK
	.align		4
        /*0088*/ 	.byte	0x04, 0x0a
        /*008a*/ 	.short	(.L_141 - .L_140)
	.align		4
.L_140:
        /*008c*/ 	.word	index@(.nv.constant0.assign_to_nearest_centroid)
        /*0090*/ 	.short	0x0380
        /*0092*/ 	.short	0x0024


	//----- nvinfo : EIATTR_SW_WAR
	.align		4
.L_141:
        /*0094*/ 	.byte	0x04, 0x36
        /*0096*/ 	.short	(.L_143 - .L_142)
.L_142:
        /*0098*/ 	.word	0x00000008
.L_143:


//--------------------- .nv.callgraph             --------------------------
	.section	.nv.callgraph,"",@"SHT_CUDA_CALLGRAPH"
	.align	4
	.sectionentsize	8
	.align		4
        /*0000*/ 	.word	0x00000000
	.align		4
        /*0004*/ 	.word	0xffffffff
	.align		4
        /*0008*/ 	.word	0x00000000
	.align		4
        /*000c*/ 	.word	0xfffffffe
	.align		4
        /*0010*/ 	.word	0x00000000
	.align		4
        /*0014*/ 	.word	0xfffffffd
	.align		4
        /*0018*/ 	.word	0x00000000
	.align		4
        /*001c*/ 	.word	0xfffffffc


//--------------------- .text.build_cluster_indices --------------------------
	.section	.text.build_cluster_indices,"ax",@progbits
	.align	128
        .global         build_cluster_indices
        .type           build_cluster_indices,@function
        .size           build_cluster_indices,(.L_x_61 - build_cluster_indices)
        .other          build_cluster_indices,@"STO_CUDA_ENTRY STV_DEFAULT"
build_cluster_indices:
.text.build_cluster_indices:
[----:B------:R-:W-:Y:S01]  /*0000*/  LDC R1, c[0x0][0x37c] ;  /* 0x0000df00ff017b82 */ /* 0x000fe20000000800 */
[----:B------:R-:W0:Y:S07]  /*0010*/  S2R R0, SR_TID.X ;  /* 0x0000000000007919 */ /* 0x000e2e0000002100 */
[----:B------:R-:W0:Y:S01]  /*0020*/  S2UR UR4, SR_CTAID.X ;  /* 0x00000000000479c3 */ /* 0x000e220000002500 */
[----:B------:R-:W1:Y:S07]  /*0030*/  LDCU UR5, c[0x0][0x3a0] ;  /* 0x00007400ff0577ac */ /* 0x000e6e0008000800 */
[----:B------:R-:W0:Y:S02]  /*0040*/  LDC R11, c[0x0][0x360] ;  /* 0x0000d800ff0b7b82 */ /* 0x000e240000000800 */
[----:B0-----:R-:W-:-:S05]  /*0050*/  IMAD R11, R11, UR4, R0 ;  /* 0x000000040b0b7c24 */ /* 0x001fca000f8e0200 */
[----:B-1----:R-:W-:-:S13]  /*0060*/  ISETP.GE.U32.AND P0, PT, R11, UR5, PT ;  /* 0x000000050b007c0c */ /* 0x002fda000bf06070 */
[----:B------:R-:W-:Y:S05]  /*0070*/  @P0 EXIT ;  /* 0x000000000000094d */ /* 0x000fea0003800000 */
[----:B------:R-:W0:Y:S01]  /*0080*/  LDC.64 R2, c[0x0][0x380] ;  /* 0x0000e000ff027b82 */ /* 0x000e220000000a00 */
[----:B------:R-:W1:Y:S07]  /*0090*/  LDCU.64 UR4, c[0x0][0x358] ;  /* 0x00006b00ff0477ac */ /* 0x000e6e0008000a00 */
[----:B------:R-:W2:Y:S08]  /*00a0*/  LDC.64 R4, c[0x0][0x388] ;  /* 0x0000e200ff047b82 */ /* 0x000eb00000000a00 */
[----:B------:R-:W3:Y:S01]  /*00b0*/  LDC.64 R6, c[0x0][0x398] ;  /* 0x0000e600ff067b82 */ /* 0x000ee20000000a00 */
[----:B0-----:R-:W-:-:S04]  /*00c0*/  IMAD.WIDE.U32 R2, R11, 0x4, R2 ;  /* 0x000000040b027825 */ /* 0x001fc800078e0002 */
[----:B------:R-:W-:-:S03]  /*00d0*/  HFMA2 R15, -RZ, RZ, 0, 5.9604644775390625e-08 ;  /* 0x00000001ff0f7431 */ /* 0x000fc600000001ff */
[----:B------:R-:W0:Y:S01]  /*00e0*/  LDC.64 R8, c[0x0][0x390] ;  /* 0x0000e400ff087b82 */ /* 0x000e220000000a00 */
[----:B-1----:R-:W2:Y:S02]  /*00f0*/  LDG.E.CONSTANT R3, desc[UR4][R2.64] ;  /* 0x0000000402037981 */ /* 0x002ea4000c1e9900 */
[----:B--2---:R-:W-:-:S04]  /*0100*/  IMAD.WIDE R4, R3, 0x4, R4 ;  /* 0x0000000403047825 */ /* 0x004fc800078e0204 */
[----:B---3--:R-:W-:Y:S02]  /*0110*/  IMAD.WIDE R6, R3, 0x4, R6 ;  /* 0x0000000403067825 */ /* 0x008fe400078e0206 */
[----:B------:R-:W2:Y:S04]  /*0120*/  LDG.E.CONSTANT R4, desc[UR4][R4.64] ;  /* 0x0000000404047981 */ /* 0x000ea8000c1e9900 */
[----:B------:R-:W2:Y:S02]  /*0130*/  ATOMG.E.ADD.STRONG.GPU PT, R7, desc[UR4][R6.64], R15 ;  /* 0x8000000f060779a8 */ /* 0x000ea400081ef104 */
[----:B--2---:R-:W-:-:S05]  /*0140*/  IADD3 R13, PT, PT, R4, R7, RZ ;  /* 0x00000007040d7210 */ /* 0x004fca0007ffe0ff */
[----:B0-----:R-:W-:-:S05]  /*0150*/  IMAD.WIDE R8, R13, 0x4, R8 ;  /* 0x000000040d087825 */ /* 0x001fca00078e0208 */
[----:B------:R-:W-:Y:S01]  /*0160*/  STG.E desc[UR4][R8.64], R11 ;  /* 0x0000000b08007986 */ /* 0x000fe2000c101904 */
[----:B------:R-:W-:Y:S05]  /*0170*/  EXIT ;  /* 0x000000000000794d */ /* 0x000fea0003800000 */
.L_x_0:
[----:B------:R-:W-:-:S00]  /*0180*/  BRA `(.L_x_0) ;  /* 0xfffffffc00fc7947 */ /* 0x000fc0000383ffff */
[----:B------:R-:W-:-:S00]  /*0190*/  NOP ;  /* 0x0000000000007918 */ /* 0x000fc00000000000 */
        /* <DEDUP_REMOVED lines=14> */
.L_x_61:


//--------------------- .text.count_cluster_sizes --------------------------
	.section	.text.count_cluster_sizes,"ax",@progbits
	.align	128
        .global         count_cluster_sizes
        .type           count_cluster_sizes,@function
        .size           count_cluster_sizes,(.L_x_62 - count_cluster_sizes)
        .other          count_cluster_sizes,@"STO_CUDA_ENTRY STV_DEFAULT"
count_cluster_sizes:
.text.count_cluster_sizes:
        /* <DEDUP_REMOVED lines=9> */
[----:B------:R-:W1:Y:S01]  /*0090*/  LDCU.64 UR4, c[0x0][0x358] ;  /* 0x00006b00ff0477ac */ /* 0x000e620008000a00 */
[----:B0-----:R-:W-:-:S06]  /*00a0*/  IMAD.WIDE.U32 R2, R5, 0x4, R2 ;  /* 0x0000000405027825 */ /* 0x001fcc00078e0002 */
[----:B------:R-:W0:Y:S01]  /*00b0*/  LDC.64 R4, c[0x0][0x388] ;  /* 0x0000e200ff047b82 */ /* 0x000e220000000a00 */
[----:B-1----:R-:W0:Y:S01]  /*00c0*/  LDG.E.CONSTANT R3, desc[UR4][R2.64] ;  /* 0x0000000402037981 */ /* 0x002e22000c1e9900 */
[----:B------:R-:W-:Y:S02]  /*00d0*/  HFMA2 R7, -RZ, RZ, 0, 5.9604644775390625e-08 ;  /* 0x00000001ff077431 */ /* 0x000fe400000001ff */
[----:B0-----:R-:W-:-:S05]  /*00e0*/  IMAD.WIDE R4, R3, 0x4, R4 ;  /* 0x0000000403047825 */ /* 0x001fca00078e0204 */
[----:B------:R-:W-:Y:S01]  /*00f0*/  REDG.E.ADD.STRONG.GPU desc[UR4][R4.64], R7 ;  /* 0x000000070400798e */ /* 0x000fe2000c12e104 */
[----:B------:R-:W-:Y:S05]  /*0100*/  EXIT ;  /* 0x000000000000794d */ /* 0x000fea0003800000 */
.L_x_1:
        /* <DEDUP_REMOVED lines=15> */
.L_x_62:


//--------------------- .text.select_centroids_strided --------------------------
	.section	.text.select_centroids_strided,"ax",@progbits
	.align	128
        .global         select_centroids_strided
        .type           select_centroids_strided,@function
        .size           select_centroids_strided,(.L_x_63 - select_centroids_strided)
        .other          select_centroids_strided,@"STO_CUDA_ENTRY STV_DEFAULT"
select_centroids_strided:
.text.select_centroids_strided:
[----:B------:R-:W-:Y:S01]  /*0000*/  LDC R1, c[0x0][0x37c] ;  /* 0x0000df00ff017b82 */ /* 0x000fe20000000800 */
[----:B------:R-:W0:Y:S07]  /*0010*/  S2R R3, SR_TID.X ;  /* 0x0000000000037919 */ /* 0x000e2e0000002100 */
[----:B------:R-:W0:Y:S01]  /*0020*/  S2UR UR5, SR_CTAID.X ;  /* 0x00000000000579c3 */ /* 0x000e220000002500 */
[----:B------:R-:W1:Y:S01]  /*0030*/  LDCU UR6, c[0x0][0x398] ;  /* 0x00007300ff0677ac */ /* 0x000e620008000800 */
[----:B------:R-:W1:Y:S06]  /*0040*/  LDCU UR7, c[0x0][0x394] ;  /* 0x00007280ff0777ac */ /* 0x000e6c0008000800 */
[----:B------:R-:W0:Y:S01]  /*0050*/  LDC R0, c[0x0][0x360] ;  /* 0x0000d800ff007b82 */ /* 0x000e220000000800 */
[----:B-1----:R-:W-:Y:S01]  /*0060*/  UIMAD UR4, UR6, UR7, URZ ;  /* 0x00000007060472a4 */ /* 0x002fe2000f8e02ff */
[----:B0-----:R-:W-:-:S05]  /*0070*/  IMAD R0, R0, UR5, R3 ;  /* 0x0000000500007c24 */ /* 0x001fca000f8e0203 */
[----:B------:R-:W-:-:S13]  /*0080*/  ISETP.GE.U32.AND P0, PT, R0, UR4, PT ;  /* 0x0000000400007c0c */ /* 0x000fda000bf06070 */
[----:B------:R-:W-:Y:S05]  /*0090*/  @P0 EXIT ;  /* 0x000000000000094d */ /* 0x000fea0003800000 */
[----:B------:R-:W0:Y:S01]  /*00a0*/  I2F.U32.RP R8, UR7 ;  /* 0x0000000700087d06 */ /* 0x000e220008209000 */
[----:B------:R-:W1:Y:S01]  /*00b0*/  LDC R2, c[0x0][0x390] ;  /* 0x0000e400ff027b82 */ /* 0x000e620000000800 */
[----:B------:R-:W-:Y:S01]  /*00c0*/  ISETP.NE.U32.AND P1, PT, RZ, UR7, PT ;  /* 0x00000007ff007c0c */ /* 0x000fe2000bf25070 */
[----:B------:R-:W2:Y:S01]  /*00d0*/  LDCU.64 UR4, c[0x0][0x358] ;  /* 0x00006b00ff0477ac */ /* 0x000ea20008000a00 */
[----:B------:R-:W-:-:S04]  /*00e0*/  ISETP.NE.U32.AND P0, PT, RZ, UR6, PT ;  /* 0x00000006ff007c0c */ /* 0x000fc8000bf05070 */
[----:B------:R-:W3:Y:S08]  /*00f0*/  I2F.U32.RP R3, UR6 ;  /* 0x0000000600037d06 */ /* 0x000ef00008209000 */
[----:B0-----:R-:W0:Y:S08]  /*0100*/  MUFU.RCP R8, R8 ;  /* 0x0000000800087308 */ /* 0x001e300000001000 */
[----:B---3--:R-:W3:Y:S01]  /*0110*/  MUFU.RCP R3, R3 ;  /* 0x0000000300037308 */ /* 0x008ee20000001000 */
[----:B0-----:R-:W-:-:S07]  /*0120*/  IADD3 R6, PT, PT, R8, 0xffffffe, RZ ;  /* 0x0ffffffe08067810 */ /* 0x001fce0007ffe0ff */
[----:B-1----:R-:W-:Y:S01]  /*0130*/  I2F.U32.RP R8, R2 ;  /* 0x0000000200087306 */ /* 0x002fe20000209000 */
[----:B---3--:R-:W-:-:S07]  /*0140*/  VIADD R4, R3, 0xffffffe ;  /* 0x0ffffffe03047836 */ /* 0x008fce0000000000 */
[----:B------:R0:W1:Y:S08]  /*0150*/  F2I.FTZ.U32.TRUNC.NTZ R7, R6 ;  /* 0x0000000600077305 */ /* 0x000070000021f000 */
[----:B------:R3:W4:Y:S01]  /*0160*/  F2I.FTZ.U32.TRUNC.NTZ R5, R4 ;  /* 0x0000000400057305 */ /* 0x000722000021f000 */
[----:B0-----:R-:W-:Y:S01]  /*0170*/  HFMA2 R6, -RZ, RZ, 0, 0 ;  /* 0x00000000ff067431 */ /* 0x001fe200000001ff */
[----:B-1----:R-:W-:-:S06]  /*0180*/  IADD3 R9, PT, PT, RZ, -R7, RZ ;  /* 0x80000007ff097210 */ /* 0x002fcc0007ffe0ff */
[----:B------:R-:W0:Y:S01]  /*0190*/  MUFU.RCP R8, R8 ;  /* 0x0000000800087308 */ /* 0x000e220000001000 */
[----:B---3--:R-:W-:Y:S02]  /*01a0*/  IMAD.MOV.U32 R4, RZ, RZ, RZ ;  /* 0x000000ffff047224 */ /* 0x008fe400078e00ff */
[----:B------:R-:W-:Y:S02]  /*01b0*/  IMAD R9, R9, UR7, RZ ;  /* 0x0000000709097c24 */ /* 0x000fe4000f8e02ff */
[----:B----4-:R-:W-:Y:S02]  /*01c0*/  IMAD.MOV R10, RZ, RZ, -R5 ;  /* 0x000000ffff0a7224 */ /* 0x010fe400078e0a05 */
[----:B------:R-:W-:-:S04]  /*01d0*/  IMAD.HI.U32 R7, R7, R9, R6 ;  /* 0x0000000907077227 */ /* 0x000fc800078e0006 */
[----:B------:R-:W-:Y:S02]  /*01e0*/  IMAD R3, R10, UR6, RZ ;  /* 0x000000060a037c24 */ /* 0x000fe4000f8e02ff */
[----:B------:R-:W-:-:S04]  /*01f0*/  IMAD.HI.U32 R7, R7, R2, RZ ;  /* 0x0000000207077227 */ /* 0x000fc800078e00ff */
[----:B------:R-:W-:Y:S01]  /*0200*/  IMAD.HI.U32 R5, R5, R3, R4 ;  /* 0x0000000305057227 */ /* 0x000fe200078e0004 */
[----:B------:R-:W-:-:S05]  /*0210*/  IADD3 R9, PT, PT, -R7, RZ, RZ ;  /* 0x000000ff07097210 */ /* 0x000fca0007ffe1ff */
[----:B------:R-:W-:-:S04]  /*0220*/  IMAD.HI.U32 R3, R5, R0, RZ ;  /* 0x0000000005037227 */ /* 0x000fc800078e00ff */
[----:B------:R-:W-:Y:S02]  /*0230*/  IMAD R6, R9, UR7, R2 ;  /* 0x0000000709067c24 */ /* 0x000fe4000f8e0202 */
[----:B------:R-:W-:-:S03]  /*0240*/  IMAD.MOV R5, RZ, RZ, -R3 ;  /* 0x000000ffff057224 */ /* 0x000fc600078e0a03 */
[----:B------:R-:W-:Y:S01]  /*0250*/  ISETP.GE.U32.AND P4, PT, R6, UR7, PT ;  /* 0x0000000706007c0c */ /* 0x000fe2000bf86070 */
[----:B------:R-:W-:Y:S01]  /*0260*/  IMAD R4, R5, UR6, R0 ;  /* 0x0000000605047c24 */ /* 0x000fe2000f8e0200 */
[----:B0-----:R-:W-:-:S04]  /*0270*/  IADD3 R5, PT, PT, R8, 0xffffffe, RZ ;  /* 0x0ffffffe08057810 */ /* 0x001fc80007ffe0ff */
[----:B------:R-:W-:Y:S02]  /*0280*/  ISETP.GE.U32.AND P3, PT, R4, UR6, PT ;  /* 0x0000000604007c0c */ /* 0x000fe4000bf66070 */
[----:B------:R-:W0:Y:S05]  /*0290*/  F2I.FTZ.U32.TRUNC.NTZ R5, R5 ;  /* 0x0000000500057305 */ /* 0x000e2a000021f000 */
[----:B------:R-:W-:Y:S02]  /*02a0*/  @P4 VIADD R6, R6, -UR7 ;  /* 0x8000000706064c36 */ /* 0x000fe40008000000 */
[----:B------:R-:W-:-:S03]  /*02b0*/  @P4 VIADD R7, R7, 0x1 ;  /* 0x0000000107074836 */ /* 0x000fc60000000000 */
[----:B------:R-:W-:Y:S01]  /*02c0*/  ISETP.GE.U32.AND P5, PT, R6, UR7, PT ;  /* 0x0000000706007c0c */ /* 0x000fe2000bfa6070 */
[----:B------:R-:W-:Y:S01]  /*02d0*/  @P3 VIADD R3, R3, 0x1 ;  /* 0x0000000103033836 */ /* 0x000fe20000000000 */
[----:B------:R-:W-:Y:S02]  /*02e0*/  @P3 IADD3 R4, PT, PT, R4, -UR6, RZ ;  /* 0x8000000604043c10 */ /* 0x000fe4000fffe0ff */
[----:B------:R-:W-:Y:S02]  /*02f0*/  ISETP.LT.U32.AND P3, PT, R2, UR7, PT ;  /* 0x0000000702007c0c */ /* 0x000fe4000bf61070 */
[----:B------:R-:W-:Y:S02]  /*0300*/  ISETP.GE.U32.AND P2, PT, R4, UR6, PT ;  /* 0x0000000604007c0c */ /* 0x000fe4000bf46070 */
[----:B0-----:R-:W-:Y:S02]  /*0310*/  IADD3 R9, PT, PT, RZ, -R5, RZ ;  /* 0x80000005ff097210 */ /* 0x001fe40007ffe0ff */
[----:B------:R-:W-:-:S03]  /*0320*/  MOV R4, RZ ;  /* 0x000000ff00047202 */ /* 0x000fc60000000f00 */
[----:B------:R-:W-:Y:S01]  /*0330*/  @P5 IADD3 R7, PT, PT, R7, 0x1, RZ ;  /* 0x0000000107075810 */ /* 0x000fe20007ffe0ff */
[----:B------:R-:W-:Y:S01]  /*0340*/  IMAD R9, R9, R2, RZ ;  /* 0x0000000209097224 */ /* 0x000fe200078e02ff */
[----:B------:R-:W-:Y:S02]  /*0350*/  @!P1 LOP3.LUT R7, RZ, UR7, RZ, 0x33, !PT ;  /* 0x00000007ff079c12 */ /* 0x000fe4000f8e33ff */
[----:B------:R-:W-:Y:S01]  /*0360*/  ISETP.NE.U32.AND P1, PT, R2, RZ, PT ;  /* 0x000000ff0200720c */ /* 0x000fe20003f25070 */
[----:B------:R-:W-:Y:S01]  /*0370*/  IMAD.HI.U32 R4, R5, R9, R4 ;  /* 0x0000000905047227 */ /* 0x000fe200078e0004 */
[----:B------:R-:W-:-:S03]  /*0380*/  SEL R6, R7, 0x1, !P3 ;  /* 0x0000000107067807 */ /* 0x000fc60005800000 */
[----:B------:R-:W-:Y:S01]  /*0390*/  @P2 VIADD R3, R3, 0x1 ;  /* 0x0000000103032836 */ /* 0x000fe20000000000 */
[----:B------:R-:W-:-:S05]  /*03a0*/  @!P0 LOP3.LUT R3, RZ, UR6, RZ, 0x33, !PT ;  /* 0x00000006ff038c12 */ /* 0x000fca000f8e33ff */
[C---:B------:R-:W-:Y:S01]  /*03b0*/  IMAD R5, R3.reuse, R6, RZ ;  /* 0x0000000603057224 */ /* 0x040fe200078e02ff */
[----:B------:R-:W-:-:S03]  /*03c0*/  IADD3 R3, PT, PT, -R3, RZ, RZ ;  /* 0x000000ff03037210 */ /* 0x000fc60007ffe1ff */
[----:B------:R-:W-:-:S05]  /*03d0*/  IMAD.HI.U32 R4, R4, R5, RZ ;  /* 0x0000000504047227 */ /* 0x000fca00078e00ff */
[----:B------:R-:W-:-:S05]  /*03e0*/  IADD3 R4, PT, PT, -R4, RZ, RZ ;  /* 0x000000ff04047210 */ /* 0x000fca0007ffe1ff */
[----:B------:R-:W-:Y:S02]  /*03f0*/  IMAD R7, R2, R4, R5 ;  /* 0x0000000402077224 */ /* 0x000fe400078e0205 */
[----:B------:R-:W0:Y:S03]  /*0400*/  LDC.64 R4, c[0x0][0x380] ;  /* 0x0000e000ff047b82 */ /* 0x000e260000000a00 */
[----:B------:R-:W-:-:S13]  /*0410*/  ISETP.GE.U32.AND P0, PT, R7, R2, PT ;  /* 0x000000020700720c */ /* 0x000fda0003f06070 */
[----:B------:R-:W-:-:S05]  /*0420*/  @P0 IMAD.IADD R7, R7, 0x1, -R2 ;  /* 0x0000000107070824 */ /* 0x000fca00078e0a02 */
[----:B------:R-:W-:-:S13]  /*0430*/  ISETP.GE.U32.AND P0, PT, R7, R2, PT ;  /* 0x000000020700720c */ /* 0x000fda0003f06070 */
[-C--:B------:R-:W-:Y:S02]  /*0440*/  @P0 IADD3 R7, PT, PT, R7, -R2.reuse, RZ ;  /* 0x8000000207070210 */ /* 0x080fe40007ffe0ff */
[----:B------:R-:W-:Y:S01]  /*0450*/  @!P1 LOP3.LUT R7, RZ, R2, RZ, 0x33, !PT ;  /* 0x00000002ff079212 */ /* 0x000fe200078e33ff */
[----:B------:R-:W-:-:S04]  /*0460*/  IMAD R2, R3, UR6, R0 ;  /* 0x0000000603027c24 */ /* 0x000fc8000f8e0200 */
[----:B------:R-:W-:-:S04]  /*0470*/  IMAD R3, R7, UR6, R2 ;  /* 0x0000000607037c24 */ /* 0x000fc8000f8e0202 */
[----:B0-----:R-:W-:Y:S02]  /*0480*/  IMAD.WIDE.U32 R2, R3, 0x4, R4 ;  /* 0x0000000403027825 */ /* 0x001fe400078e0004 */
[----:B------:R-:W0:Y:S04]  /*0490*/  LDC.64 R4, c[0x0][0x388] ;  /* 0x0000e200ff047b82 */ /* 0x000e280000000a00 */
[----:B--2---:R-:W2:Y:S01]  /*04a0*/  LDG.E.CONSTANT R3, desc[UR4][R2.64] ;  /* 0x0000000402037981 */ /* 0x004ea2000c1e9900 */
[----:B0-----:R-:W-:-:S05]  /*04b0*/  IMAD.WIDE.U32 R4, R0, 0x4, R4 ;  /* 0x0000000400047825 */ /* 0x001fca00078e0004 */
[----:B--2---:R-:W-:Y:S01]  /*04c0*/  STG.E desc[UR4][R4.64], R3 ;  /* 0x0000000304007986 */ /* 0x004fe2000c101904 */
[----:B------:R-:W-:Y:S05]  /*04d0*/  EXIT ;  /* 0x000000000000794d */ /* 0x000fea0003800000 */
.L_x_2:
        /* <DEDUP_REMOVED lines=10> */
.L_x_63:


//--------------------- .text.search_coalesced_multiquery --------------------------
	.section	.text.search_coalesced_multiquery,"ax",@progbits
	.align	128
        .global         search_coalesced_multiquery
        .type           search_coalesced_multiquery,@function
        .size           search_coalesced_multiquery,(.L_x_64 - search_coalesced_multiquery)
        .other          search_coalesced_multiquery,@"STO_CUDA_ENTRY STV_DEFAULT"
search_coalesced_multiquery:
.text.search_coalesced_multiquery:
[----:B------:R-:W-:Y:S08]  /*0000*/  LDC R1, c[0x0][0x37c] ;  /* 0x0000df00ff017b82 */ /* 0x000ff00000000800 */
[----:B------:R-:W0:Y:S08]  /*0010*/  S2UR UR5, SR_CTAID.X ;  /* 0x00000000000579c3 */ /* 0x000e300000002500 */
[----:B------:R-:W0:Y:S02]  /*0020*/  LDC R0, c[0x0][0x3c4] ;  /* 0x0000f100ff007b82 */ /* 0x000e240000000800 */
[----:B0-----:R-:W-:-:S13]  /*0030*/  ISETP.LE.AND P0, PT, R0, UR5, PT ;  /* 0x0000000500007c0c */ /* 0x001fda000bf03270 */
[----:B------:R-:W-:Y:S05]  /*0040*/  @P0 EXIT ;  /* 0x000000000000094d */ /* 0x000fea0003800000 */
[----:B------:R-:W0:Y:S01]  /*0050*/  LDCU UR4, c[0x0][0x3d8] ;  /* 0x00007b00ff0477ac */ /* 0x000e220008000800 */
[----:B------:R-:W1:Y:S01]  /*0060*/  LDC R24, c[0x0][0x3c0] ;  /* 0x0000f000ff187b82 */ /* 0x000e620000000800 */
[----:B------:R-:W2:Y:S07]  /*0070*/  LDCU.64 UR12, c[0x0][0x358] ;  /* 0x00006b00ff0c77ac */ /* 0x000eae0008000a00 */
[----:B------:R-:W3:Y:S01]  /*0080*/  LDC R5, c[0x0][0x3cc] ;  /* 0x0000f300ff057b82 */ /* 0x000ee20000000800 */
[----:B0-----:R-:W-:Y:S01]  /*0090*/  UISETP.NE.AND UP0, UPT, UR4, URZ, UPT ;  /* 0x000000ff0400728c */ /* 0x001fe2000bf05270 */
[----:B-1----:R-:W-:-:S04]  /*00a0*/  VIADD R24, R24, UR5 ;  /* 0x0000000518187c36 */ /* 0x002fc80008000000 */
[----:B---3--:R-:W-:-:S04]  /*00b0*/  IMAD R9, R24, R5, RZ ;  /* 0x0000000518097224 */ /* 0x008fc800078e02ff */
[----:B--2---:R-:W-:Y:S05]  /*00c0*/  BRA.U !UP0, `(.L_x_3) ;  /* 0x0000000108547547 */ /* 0x004fea000b800000 */
[----:B------:R-:W0:Y:S01]  /*00d0*/  S2R R11, SR_TID.X ;  /* 0x00000000000b7919 */ /* 0x000e220000002100 */
[----:B------:R-:W1:Y:S01]  /*00e0*/  LDCU UR4, c[0x0][0x3d0] ;  /* 0x00007a00ff0477ac */ /* 0x000e620008000800 */
[----:B------:R-:W-:Y:S01]  /*00f0*/  BSSY.RECONVERGENT B0, `(.L_x_4) ;  /* 0x0000011000007945 */ /* 0x000fe20003800200 */
[----:B-1----:R-:W-:-:S05]  /*0100*/  IMAD R0, R5, UR4, RZ ;  /* 0x0000000405007c24 */ /* 0x002fca000f8e02ff */
[----:B0-----:R-:W-:-:S13]  /*0110*/  ISETP.GE.AND P0, PT, R11, R0, PT ;  /* 0x000000000b00720c */ /* 0x001fda0003f06270 */
[----:B------:R-:W-:Y:S05]  /*0120*/  @P0 BRA `(.L_x_5) ;  /* 0x0000000000340947 */ /* 0x000fea0003800000 */
[----:B------:R-:W0:Y:S01]  /*0130*/  S2R R7, SR_CgaCtaId ;  /* 0x0000000000077919 */ /* 0x000e220000008800 */
[----:B------:R-:W1:Y:S01]  /*0140*/  LDC R8, c[0x0][0x360] ;  /* 0x0000d800ff087b82 */ /* 0x000e620000000800 */
[----:B------:R-:W-:-:S05]  /*0150*/  MOV R4, 0x400 ;  /* 0x0000040000047802 */ /* 0x000fca0000000f00 */
[----:B------:R-:W-:Y:S02]  /*0160*/  VIADD R4, R4, 0x50 ;  /* 0x0000005004047836 */ /* 0x000fe40000000000 */
[----:B------:R-:W2:Y:S03]  /*0170*/  LDC.64 R2, c[0x0][0x390] ;  /* 0x0000e400ff027b82 */ /* 0x000ea60000000a00 */
[----:B0-----:R-:W-:-:S07]  /*0180*/  LEA R4, R7, R4, 0x18 ;  /* 0x0000000407047211 */ /* 0x001fce00078ec0ff */
.L_x_6:
[----:B0-2---:R-:W-:-:S06]  /*0190*/  IMAD.WIDE R6, R11, 0x4, R2 ;  /* 0x000000040b067825 */ /* 0x005fcc00078e0202 */
[----:B------:R-:W2:Y:S01]  /*01a0*/  LDG.E.CONSTANT R6, desc[UR12][R6.64] ;  /* 0x0000000c06067981 */ /* 0x000ea2000c1e9900 */
[----:B------:R-:W-:Y:S01]  /*01b0*/  LEA R13, R11, R4, 0x2 ;  /* 0x000000040b0d7211 */ /* 0x000fe200078e10ff */
[----:B-1----:R-:W-:-:S05]  /*01c0*/  IMAD.IADD R11, R8, 0x1, R11 ;  /* 0x00000001080b7824 */ /* 0x002fca00078e020b */
[----:B------:R-:W-:Y:S01]  /*01d0*/  ISETP.GE.AND P0, PT, R11, R0, PT ;  /* 0x000000000b00720c */ /* 0x000fe20003f06270 */
[----:B--2---:R0:W-:-:S12]  /*01e0*/  STS [R13], R6 ;  /* 0x000000060d007388 */ /* 0x0041d80000000800 */
[----:B------:R-:W-:Y:S05]  /*01f0*/  @!P0 BRA `(.L_x_6) ;  /* 0xfffffffc00e48947 */ /* 0x000fea000383ffff */
.L_x_5:
[----:B------:R-:W-:Y:S05]  /*0200*/  BSYNC.RECONVERGENT B0 ;  /* 0x0000000000007941 */ /* 0x000fea0003800200 */
.L_x_4:
[----:B------:R-:W-:Y:S06]  /*0210*/  BAR.SYNC.DEFER_BLOCKING 0x0 ;  /* 0x0000000000007b1d */ /* 0x000fec0000010000 */
.L_x_3:
[----:B------:R-:W1:Y:S01]  /*0220*/  S2R R0, SR_TID.X ;  /* 0x0000000000007919 */ /* 0x000e620000002100 */
[----:B------:R-:W2:Y:S01]  /*0230*/  LDCU UR4, c[0x0][0x3d4] ;  /* 0x00007a80ff0477ac */ /* 0x000ea20008000800 */
[----:B------:R-:W-:Y:S01]  /*0240*/  MOV R25, 0xffffffff ;  /* 0xffffffff00197802 */ /* 0x000fe20000000f00 */
[----:B------:R-:W-:Y:S01]  /*0250*/  IMAD.MOV.U32 R23, RZ, RZ, 0x7f7fffff ;  /* 0x7f7fffffff177424 */ /* 0x000fe200078e00ff */
[----:B--2---:R-:W-:Y:S02]  /*0260*/  UISETP.GE.AND UP0, UPT, UR4, 0x1, UPT ;  /* 0x000000010400788c */ /* 0x004fe4000bf06270 */
[----:B------:R-:W-:Y:S01]  /*0270*/  UIMAD UR5, UR5, UR4, URZ ;  /* 0x00000004050572a4 */ /* 0x000fe2000f8e02ff */
[----:B-1----:R-:W-:-:S13]  /*0280*/  ISETP.NE.AND P0, PT, R0, RZ, PT ;  /* 0x000000ff0000720c */ /* 0x002fda0003f05270 */
[----:B------:R-:W1:Y:S01]  /*0290*/  @!P0 S2R R3, SR_CgaCtaId ;  /* 0x0000000000038919 */ /* 0x000e620000008800 */
[----:B------:R-:W-:Y:S02]  /*02a0*/  @!P0 MOV R0, 0x400 ;  /* 0x0000040000008802 */ /* 0x000fe40000000f00 */
[----:B------:R-:W-:Y:S02]  /*02b0*/  @!P0 MOV R2, 0x7f7fffff ;  /* 0x7f7fffff00028802 */ /* 0x000fe40000000f00 */
[----:B-1----:R-:W-:Y:S01]  /*02c0*/  @!P0 LEA R0, R3, R0, 0x18 ;  /* 0x0000000003008211 */ /* 0x002fe200078ec0ff */
[----:B------:R-:W-:-:S05]  /*02d0*/  @!P0 IMAD.MOV.U32 R3, RZ, RZ, -0x1 ;  /* 0xffffffffff038424 */ /* 0x000fca00078e00ff */
[----:B------:R1:W-:Y:S01]  /*02e0*/  @!P0 STS.64 [R0], R2 ;  /* 0x0000000200008388 */ /* 0x0003e20000000a00 */
[----:B------:R-:W-:Y:S06]  /*02f0*/  BAR.SYNC.DEFER_BLOCKING 0x0 ;  /* 0x0000000000007b1d */ /* 0x000fec0000010000 */
[----:B------:R-:W-:Y:S05]  /*0300*/  BRA.U !UP0, `(.L_x_7) ;  /* 0x0000001508987547 */ /* 0x000fea000b800000 */
[----:B------:R-:W2:Y:S01]  /*0310*/  LDC.64 R28, c[0x0][0x380] ;  /* 0x0000e000ff1c7b82 */ /* 0x000ea20000000a00 */
[C---:B------:R-:W-:Y:S01]  /*0320*/  LOP3.LUT P0, RZ, R5.reuse, 0x3, RZ, 0xc0, !PT ;  /* 0x0000000305ff7812 */ /* 0x040fe2000780c0ff */
[----:B------:R-:W3:Y:S03]  /*0330*/  LDCU UR9, c[0x0][0x360] ;  /* 0x00006c00ff0977ac */ /* 0x000ee60008000800 */
[----:B------:R-:W-:Y:S01]  /*0340*/  ISETP.LT.U32.OR P0, PT, R5, 0x4, P0 ;  /* 0x000000040500780c */ /* 0x000fe20000701470 */
[----:B--2---:R-:W-:-:S12]  /*0350*/  IMAD.WIDE R28, R9, 0x4, R28 ;  /* 0x00000004091c7825 */ /* 0x004fd800078e021c */
[----:B---3--:R-:W-:Y:S05]  /*0360*/  @P0 BRA `(.L_x_8) ;  /* 0x0000000800800947 */ /* 0x008fea0003800000 */
[----:B------:R-:W-:Y:S01]  /*0370*/  IADD3 RZ, P0, PT, R28, 0x20, RZ ;  /* 0x000000201cff7810 */ /* 0x000fe20007f1e0ff */
[----:B------:R-:W-:Y:S01]  /*0380*/  IMAD.MOV.U32 R25, RZ, RZ, -0x1 ;  /* 0xffffffffff197424 */ /* 0x000fe200078e00ff */
[----:B------:R-:W-:Y:S01]  /*0390*/  SHF.R.U32.HI R22, RZ, 0x2, R5 ;  /* 0x00000002ff167819 */ /* 0x000fe20000011605 */
[----:B------:R-:W-:Y:S01]  /*03a0*/  UMOV UR4, URZ ;  /* 0x000000ff00047c82 */ /* 0x000fe20008000000 */
[----:B------:R-:W-:Y:S02]  /*03b0*/  MOV R23, 0x7f7fffff ;  /* 0x7f7fffff00177802 */ /* 0x000fe40000000f00 */
[----:B------:R-:W-:Y:S02]  /*03c0*/  LOP3.LUT R22, R22, 0x3, RZ, 0xc0, !PT ;  /* 0x0000000316167812 */ /* 0x000fe400078ec0ff */
[----:B-1----:R-:W-:-:S07]  /*03d0*/  IADD3.X R0, PT, PT, RZ, R29, RZ, P0, !PT ;  /* 0x0000001dff007210 */ /* 0x002fce00007fe4ff */
.L_x_17:
[----:B------:R-:W1:Y:S01]  /*03e0*/  LDCU.64 UR10, c[0x0][0x3b0] ;  /* 0x00007600ff0a77ac */ /* 0x000e620008000a00 */
[----:B------:R-:W-:Y:S02]  /*03f0*/  USHF.R.S32.HI UR8, URZ, 0x1f, UR5 ;  /* 0x0000001fff087899 */ /* 0x000fe40008011405 */
[----:B------:R-:W-:-:S04]  /*0400*/  UIADD3 UR7, UP0, UPT, UR5, UR4, URZ ;  /* 0x0000000405077290 */ /* 0x000fc8000ff1e0ff */
[----:B------:R-:W-:Y:S02]  /*0410*/  UIADD3.X UR8, UPT, UPT, URZ, UR8, URZ, UP0, !UPT ;  /* 0x00000008ff087290 */ /* 0x000fe400087fe4ff */
[----:B-1----:R-:W-:-:S04]  /*0420*/  ULEA UR6, UP0, UR7, UR10, 0x2 ;  /* 0x0000000a07067291 */ /* 0x002fc8000f8010ff */
[----:B------:R-:W-:Y:S02]  /*0430*/  ULEA.HI.X UR7, UR7, UR11, UR8, 0x2, UP0 ;  /* 0x0000000b07077291 */ /* 0x000fe400080f1408 */
[----:B------:R-:W-:-:S04]  /*0440*/  IMAD.U32 R2, RZ, RZ, UR6 ;  /* 0x00000006ff027e24 */ /* 0x000fc8000f8e00ff */
[----:B------:R-:W-:Y:S01]  /*0450*/  MOV R3, UR7 ;  /* 0x0000000700037c02 */ /* 0x000fe20008000f00 */
[----:B------:R-:W1:Y:S04]  /*0460*/  LDCU UR6, c[0x0][0x3d0] ;  /* 0x00007a00ff0677ac */ /* 0x000e680008000800 */
[----:B------:R-:W1:Y:S02]  /*0470*/  LDG.E.CONSTANT R7, desc[UR12][R2.64] ;  /* 0x0000000c02077981 */ /* 0x000e64000c1e9900 */
[----:B-1----:R-:W-:-:S04]  /*0480*/  ISETP.GE.AND P0, PT, R7, UR6, PT ;  /* 0x0000000607007c0c */ /* 0x002fc8000bf06270 */
[----:B------:R-:W-:-:S13]  /*0490*/  ISETP.LT.OR P0, PT, R7, RZ, P0 ;  /* 0x000000ff0700720c */ /* 0x000fda0000701670 */
[----:B------:R-:W-:Y:S05]  /*04a0*/  @P0 BRA `(.L_x_9) ;  /* 0x00000008001c0947 */ /* 0x000fea0003800000 */
[----:B------:R-:W1:Y:S01]  /*04b0*/  LDC.64 R2, c[0x0][0x3a0] ;  /* 0x0000e800ff027b82 */ /* 0x000e620000000a00 */
[----:B------:R-:W2:Y:S07]  /*04c0*/  S2R R21, SR_TID.X ;  /* 0x0000000000157919 */ /* 0x000eae0000002100 */
[----:B------:R-:W3:Y:S01]  /*04d0*/  LDC.64 R4, c[0x0][0x3a8] ;  /* 0x0000ea00ff047b82 */ /* 0x000ee20000000a00 */
[----:B-1----:R-:W-:-:S06]  /*04e0*/  IMAD.WIDE.U32 R2, R7, 0x4, R2 ;  /* 0x0000000407027825 */ /* 0x002fcc00078e0002 */
[----:B------:R-:W2:Y:S01]  /*04f0*/  LDG.E.CONSTANT R2, desc[UR12][R2.64] ;  /* 0x0000000c02027981 */ /* 0x000ea2000c1e9900 */
[----:B------:R-:W-:Y:S01]  /*0500*/  BSSY.RECONVERGENT B0, `(.L_x_9) ;  /* 0x0000081000007945 */ /* 0x000fe20003800200 */
[----:B---3--:R-:W-:Y:S01]  /*0510*/  IMAD.WIDE.U32 R4, R7, 0x4, R4 ;  /* 0x0000000407047825 */ /* 0x008fe200078e0004 */
[----:B--2---:R-:W-:-:S13]  /*0520*/  ISETP.GE.AND P0, PT, R21, R2, PT ;  /* 0x000000021500720c */ /* 0x004fda0003f06270 */
[----:B------:R-:W-:Y:S05]  /*0530*/  @P0 BRA `(.L_x_10) ;  /* 0x0000000400f40947 */ /* 0x000fea0003800000 */
[----:B------:R1:W5:Y:S02]  /*0540*/  LDG.E.CONSTANT R3, desc[UR12][R4.64] ;  /* 0x0000000c04037981 */ /* 0x000364000c1e9900 */
.L_x_16:
[----:B-1----:R-:W1:Y:S01]  /*0550*/  LDC.64 R4, c[0x0][0x398] ;  /* 0x0000e600ff047b82 */ /* 0x002e620000000a00 */
[----:B-----5:R-:W-:Y:S01]  /*0560*/  IMAD.IADD R7, R3, 0x1, R21 ;  /* 0x0000000103077824 */ /* 0x020fe200078e0215 */
[----:B------:R-:W2:Y:S03]  /*0570*/  LDCU UR6, c[0x0][0x3c8] ;  /* 0x00007900ff0677ac */ /* 0x000ea60008000800 */
[----:B-1----:R-:W-:-:S05]  /*0580*/  IMAD.WIDE R4, R7, 0x4, R4 ;  /* 0x0000000407047825 */ /* 0x002fca00078e0204 */
[----:B------:R-:W2:Y:S01]  /*0590*/  LDG.E.CONSTANT R20, desc[UR12][R4.64] ;  /* 0x0000000c04147981 */ /* 0x000ea2000c1e9900 */
[----:B------:R-:W-:Y:S01]  /*05a0*/  IADD3 R21, PT, PT, R21, UR9, RZ ;  /* 0x0000000915157c10 */ /* 0x000fe2000fffe0ff */
[----:B------:R-:W-:Y:S03]  /*05b0*/  BSSY.RECONVERGENT B1, `(.L_x_11) ;  /* 0x0000074000017945 */ /* 0x000fe60003800200 */
[----:B------:R-:W-:Y:S02]  /*05c0*/  ISETP.GE.AND P0, PT, R21, R2, PT ;  /* 0x000000021500720c */ /* 0x000fe40003f06270 */
[----:B--2---:R-:W-:-:S13]  /*05d0*/  ISETP.GE.AND P1, PT, R20, UR6, PT ;  /* 0x0000000614007c0c */ /* 0x004fda000bf26270 */
[----:B------:R-:W-:Y:S05]  /*05e0*/  @P1 BRA `(.L_x_12) ;  /* 0x0000000400c01947 */ /* 0x000fea0003800000 */
[----:B------:R-:W1:Y:S01]  /*05f0*/  LDC R7, c[0x0][0x3cc] ;  /* 0x0000f300ff077b82 */ /* 0x000e620000000800 */
[----:B------:R-:W-:Y:S02]  /*0600*/  HFMA2 R14, -RZ, RZ, 0, 0 ;  /* 0x00000000ff0e7431 */ /* 0x000fe400000001ff */
[----:B------:R-:W-:Y:S01]  /*0610*/  IMAD.MOV.U32 R26, RZ, RZ, RZ ;  /* 0x000000ffff1a7224 */ /* 0x000fe200078e00ff */
[----:B-1----:R-:W-:Y:S01]  /*0620*/  ISETP.GE.U32.AND P1, PT, R7, 0x10, PT ;  /* 0x000000100700780c */ /* 0x002fe20003f26070 */
[----:B------:R-:W-:-:S12]  /*0630*/  IMAD R12, R20, R7, RZ ;  /* 0x00000007140c7224 */ /* 0x000fd800078e02ff */
[----:B------:R-:W-:Y:S05]  /*0640*/  @!P1 BRA `(.L_x_13) ;  /* 0x0000000000f49947 */ /* 0x000fea0003800000 */
[----:B------:R-:W1:Y:S01]  /*0650*/  LDC.64 R4, c[0x0][0x388] ;  /* 0x0000e200ff047b82 */ /* 0x000e620000000a00 */
[----:B------:R-:W-:Y:S01]  /*0660*/  SHF.R.U32.HI R14, RZ, 0x2, R7 ;  /* 0x00000002ff0e7819 */ /* 0x000fe20000011607 */
[----:B------:R-:W-:Y:S01]  /*0670*/  VIADD R16, R28, 0x20 ;  /* 0x000000201c107836 */ /* 0x000fe20000000000 */
[----:B------:R-:W-:Y:S01]  /*0680*/  MOV R17, R0 ;  /* 0x0000000000117202 */ /* 0x000fe20000000f00 */
[----:B------:R-:W-:Y:S01]  /*0690*/  IMAD.MOV.U32 R26, RZ, RZ, RZ ;  /* 0x000000ffff1a7224 */ /* 0x000fe200078e00ff */
[----:B------:R-:W-:-:S05]  /*06a0*/  LOP3.LUT R14, R14, 0x3ffffffc, RZ, 0xc0, !PT ;  /* 0x3ffffffc0e0e7812 */ /* 0x000fca00078ec0ff */
[----:B0-----:R-:W-:Y:S02]  /*06b0*/  IMAD.MOV R13, RZ, RZ, -R14 ;  /* 0x000000ffff0d7224 */ /* 0x001fe400078e0a0e */
[----:B-1----:R-:W-:-:S03]  /*06c0*/  IMAD.WIDE R4, R12, 0x4, R4 ;  /* 0x000000040c047825 */ /* 0x002fc600078e0204 */
[----:B------:R-:W-:-:S04]  /*06d0*/  IADD3 R18, P1, PT, R4, 0x20, RZ ;  /* 0x0000002004127810 */ /* 0x000fc80007f3e0ff */
[----:B------:R-:W-:-:S09]  /*06e0*/  IADD3.X R19, PT, PT, RZ, R5, RZ, P1, !PT ;  /* 0x00000005ff137210 */ /* 0x000fd20000ffe4ff */
.L_x_14:
[----:B------:R-:W2:Y:S04]  /*06f0*/  LDG.E.128.CONSTANT R4, desc[UR12][R16.64+-0x20] ;  /* 0xffffe00c10047981 */ /* 0x000ea8000c1e9d00 */
[----:B------:R-:W2:Y:S02]  /*0700*/  LDG.E.128.CONSTANT R8, desc[UR12][R18.64+-0x20] ;  /* 0xffffe00c12087981 */ /* 0x000ea4000c1e9d00 */
[----:B--2---:R-:W-:Y:S01]  /*0710*/  FADD R5, R5, -R9 ;  /* 0x8000000905057221 */ /* 0x004fe20000000000 */
[----:B------:R-:W-:Y:S01]  /*0720*/  FADD R4, R4, -R8 ;  /* 0x8000000804047221 */ /* 0x000fe20000000000 */
[----:B------:R-:W-:Y:S01]  /*0730*/  FADD R6, R6, -R10 ;  /* 0x8000000a06067221 */ /* 0x000fe20000000000 */
[----:B------:R-:W-:Y:S01]  /*0740*/  FADD R15, R7, -R11 ;  /* 0x8000000b070f7221 */ /* 0x000fe20000000000 */
[----:B------:R-:W-:Y:S01]  /*0750*/  FMUL R5, R5, R5 ;  /* 0x0000000505057220 */ /* 0x000fe20000400000 */
[----:B------:R-:W2:Y:S03]  /*0760*/  LDG.E.128.CONSTANT R8, desc[UR12][R18.64+-0x10] ;  /* 0xfffff00c12087981 */ /* 0x000ea6000c1e9d00 */
[----:B------:R-:W-:-:S04]  /*0770*/  FFMA R5, R4, R4, R5 ;  /* 0x0000000404057223 */ /* 0x000fc80000000005 */
[----:B------:R-:W-:Y:S02]  /*0780*/  FFMA R27, R6, R6, R5 ;  /* 0x00000006061b7223 */ /* 0x000fe40000000005 */
[----:B------:R-:W2:Y:S02]  /*0790*/  LDG.E.128.CONSTANT R4, desc[UR12][R16.64+-0x10] ;  /* 0xfffff00c10047981 */ /* 0x000ea4000c1e9d00 */
[----:B------:R-:W-:-:S04]  /*07a0*/  FFMA R15, R15, R15, R27 ;  /* 0x0000000f0f0f7223 */ /* 0x000fc8000000001b */
[----:B------:R-:W-:Y:S01]  /*07b0*/  FADD R15, R15, R26 ;  /* 0x0000001a0f0f7221 */ /* 0x000fe20000000000 */
[----:B--2---:R-:W-:Y:S01]  /*07c0*/  FADD R5, R5, -R9 ;  /* 0x8000000905057221 */ /* 0x004fe20000000000 */
[----:B------:R-:W-:-:S03]  /*07d0*/  FADD R4, R4, -R8 ;  /* 0x8000000804047221 */ /* 0x000fc60000000000 */
[----:B------:R-:W-:Y:S01]  /*07e0*/  FMUL R5, R5, R5 ;  /* 0x0000000505057220 */ /* 0x000fe20000400000 */
[----:B------:R-:W-:-:S03]  /*07f0*/  FADD R6, R6, -R10 ;  /* 0x8000000a06067221 */ /* 0x000fc60000000000 */
[----:B------:R-:W-:Y:S01]  /*0800*/  FFMA R5, R4, R4, R5 ;  /* 0x0000000404057223 */ /* 0x000fe20000000005 */
[----:B------:R-:W-:Y:S02]  /*0810*/  FADD R26, R7, -R11 ;  /* 0x8000000b071a7221 */ /* 0x000fe40000000000 */
[----:B------:R-:W2:Y:S01]  /*0820*/  LDG.E.128.CONSTANT R8, desc[UR12][R18.64] ;  /* 0x0000000c12087981 */ /* 0x000ea2000c1e9d00 */
[----:B------:R-:W-:-:S03]  /*0830*/  FFMA R27, R6, R6, R5 ;  /* 0x00000006061b7223 */ /* 0x000fc60000000005 */
[----:B------:R-:W2:Y:S01]  /*0840*/  LDG.E.128.CONSTANT R4, desc[UR12][R16.64] ;  /* 0x0000000c10047981 */ /* 0x000ea2000c1e9d00 */
        /* <DEDUP_REMOVED lines=8> */
[----:B------:R0:W2:Y:S01]  /*08d0*/  LDG.E.128.CONSTANT R8, desc[UR12][R18.64+0x10] ;  /* 0x0000100c12087981 */ /* 0x0000a2000c1e9d00 */
[----:B------:R-:W-:-:S03]  /*08e0*/  FFMA R27, R6, R6, R5 ;  /* 0x00000006061b7223 */ /* 0x000fc60000000005 */
[----:B------:R1:W2:Y:S01]  /*08f0*/  LDG.E.128.CONSTANT R4, desc[UR12][R16.64+0x10] ;  /* 0x0000100c10047981 */ /* 0x0002a2000c1e9d00 */
[----:B------:R-:W-:-:S04]  /*0900*/  IADD3 R13, PT, PT, R13, 0x4, RZ ;  /* 0x000000040d0d7810 */ /* 0x000fc80007ffe0ff */
[----:B------:R-:W-:Y:S01]  /*0910*/  ISETP.NE.AND P1, PT, R13, RZ, PT ;  /* 0x000000ff0d00720c */ /* 0x000fe20003f25270 */
[----:B------:R-:W-:Y:S01]  /*0920*/  FFMA R26, R26, R26, R27 ;  /* 0x0000001a1a1a7223 */ /* 0x000fe2000000001b */
[----:B0-----:R-:W-:Y:S02]  /*0930*/  IADD3 R18, P3, PT, R18, 0x40, RZ ;  /* 0x0000004012127810 */ /* 0x001fe40007f7e0ff */
[----:B-1----:R-:W-:Y:S01]  /*0940*/  IADD3 R16, P2, PT, R16, 0x40, RZ ;  /* 0x0000004010107810 */ /* 0x002fe20007f5e0ff */
[----:B------:R-:W-:Y:S01]  /*0950*/  FADD R15, R15, R26 ;  /* 0x0000001a0f0f7221 */ /* 0x000fe20000000000 */
[----:B------:R-:W-:-:S03]  /*0960*/  IADD3.X R19, PT, PT, RZ, R19, RZ, P3, !PT ;  /* 0x00000013ff137210 */ /* 0x000fc60001ffe4ff */
[----:B------:R-:W-:Y:S02]  /*0970*/  IMAD.X R17, RZ, RZ, R17, P2 ;  /* 0x000000ffff117224 */ /* 0x000fe400010e0611 */
[----:B--2---:R-:W-:Y:S01]  /*0980*/  FADD R5, R5, -R9 ;  /* 0x8000000905057221 */ /* 0x004fe20000000000 */
[----:B------:R-:W-:-:S03]  /*0990*/  FADD R4, R4, -R8 ;  /* 0x8000000804047221 */ /* 0x000fc60000000000 */
[----:B------:R-:W-:Y:S01]  /*09a0*/  FMUL R5, R5, R5 ;  /* 0x0000000505057220 */ /* 0x000fe20000400000 */
[----:B------:R-:W-:-:S03]  /*09b0*/  FADD R6, R6, -R10 ;  /* 0x8000000a06067221 */ /* 0x000fc60000000000 */
[----:B------:R-:W-:Y:S01]  /*09c0*/  FFMA R5, R4, R4, R5 ;  /* 0x0000000404057223 */ /* 0x000fe20000000005 */
[----:B------:R-:W-:-:S03]  /*09d0*/  FADD R7, R7, -R11 ;  /* 0x8000000b07077221 */ /* 0x000fc60000000000 */
[----:B------:R-:W-:-:S04]  /*09e0*/  FFMA R6, R6, R6, R5 ;  /* 0x0000000606067223 */ /* 0x000fc80000000005 */
[----:B------:R-:W-:-:S04]  /*09f0*/  FFMA R6, R7, R7, R6 ;  /* 0x0000000707067223 */ /* 0x000fc80000000006 */
[----:B------:R-:W-:Y:S01]  /*0a00*/  FADD R26, R15, R6 ;  /* 0x000000060f1a7221 */ /* 0x000fe20000000000 */
[----:B------:R-:W-:Y:S06]  /*0a10*/  @P1 BRA `(.L_x_14) ;  /* 0xfffffffc00341947 */ /* 0x000fec000383ffff */
.L_x_13:
[----:B------:R-:W-:-:S13]  /*0a20*/  ISETP.NE.AND P1, PT, R22, RZ, PT ;  /* 0x000000ff1600720c */ /* 0x000fda0003f25270 */
[----:B------:R-:W-:Y:S05]  /*0a30*/  @!P1 BRA `(.L_x_15) ;  /* 0x0000000000a09947 */ /* 0x000fea0003800000 */
[----:B------:R-:W1:Y:S02]  /*0a40*/  LDC.64 R4, c[0x0][0x388] ;  /* 0x0000e200ff047b82 */ /* 0x000e640000000a00 */
[----:B-1----:R-:W-:-:S04]  /*0a50*/  IMAD.WIDE R4, R12, 0x4, R4 ;  /* 0x000000040c047825 */ /* 0x002fc800078e0204 */
[----:B0-----:R-:W-:-:S04]  /*0a60*/  IMAD.WIDE.U32 R12, R14, 0x10, R28 ;  /* 0x000000100e0c7825 */ /* 0x001fc800078e001c */
[----:B------:R-:W-:Y:S02]  /*0a70*/  IMAD.WIDE.U32 R16, R14, 0x10, R4 ;  /* 0x000000100e107825 */ /* 0x000fe400078e0004 */
[----:B------:R-:W2:Y:S04]  /*0a80*/  LDG.E.128.CONSTANT R4, desc[UR12][R12.64] ;  /* 0x0000000c0c047981 */ /* 0x000ea8000c1e9d00 */
[----:B------:R-:W2:Y:S01]  /*0a90*/  LDG.E.128.CONSTANT R8, desc[UR12][R16.64] ;  /* 0x0000000c10087981 */ /* 0x000ea2000c1e9d00 */
[----:B------:R-:W-:Y:S01]  /*0aa0*/  ISETP.NE.AND P1, PT, R22, 0x1, PT ;  /* 0x000000011600780c */ /* 0x000fe20003f25270 */
[----:B--2---:R-:W-:Y:S01]  /*0ab0*/  FADD R5, R5, -R9 ;  /* 0x8000000905057221 */ /* 0x004fe20000000000 */
[----:B------:R-:W-:Y:S01]  /*0ac0*/  FADD R4, R4, -R8 ;  /* 0x8000000804047221 */ /* 0x000fe20000000000 */
[----:B------:R-:W-:Y:S01]  /*0ad0*/  FADD R6, R6, -R10 ;  /* 0x8000000a06067221 */ /* 0x000fe20000000000 */
[----:B------:R-:W-:Y:S01]  /*0ae0*/  FADD R7, R7, -R11 ;  /* 0x8000000b07077221 */ /* 0x000fe20000000000 */
[----:B------:R-:W-:-:S04]  /*0af0*/  FMUL R5, R5, R5 ;  /* 0x0000000505057220 */ /* 0x000fc80000400000 */
[----:B------:R-:W-:-:S04]  /*0b00*/  FFMA R5, R4, R4, R5 ;  /* 0x0000000404057223 */ /* 0x000fc80000000005 */
[----:B------:R-:W-:-:S04]  /*0b10*/  FFMA R6, R6, R6, R5 ;  /* 0x0000000606067223 */ /* 0x000fc80000000005 */
[----:B------:R-:W-:-:S04]  /*0b20*/  FFMA R7, R7, R7, R6 ;  /* 0x0000000707077223 */ /* 0x000fc80000000006 */
[----:B------:R-:W-:Y:S01]  /*0b30*/  FADD R26, R26, R7 ;  /* 0x000000071a1a7221 */ /* 0x000fe20000000000 */
[----:B------:R-:W-:Y:S06]  /*0b40*/  @!P1 BRA `(.L_x_15) ;  /* 0x00000000005c9947 */ /* 0x000fec0003800000 */
[----:B------:R-:W-:Y:S01]  /*0b50*/  ISETP.NE.AND P1, PT, R22, 0x2, PT ;  /* 0x000000021600780c */ /* 0x000fe20003f25270 */
[----:B------:R-:W2:Y:S04]  /*0b60*/  LDG.E.128.CONSTANT R4, desc[UR12][R12.64+0x10] ;  /* 0x0000100c0c047981 */ /* 0x000ea8000c1e9d00 */
[----:B------:R-:W2:Y:S08]  /*0b70*/  LDG.E.128.CONSTANT R8, desc[UR12][R16.64+0x10] ;  /* 0x0000100c10087981 */ /* 0x000eb0000c1e9d00 */
[----:B------:R-:W3:Y:S04]  /*0b80*/  @P1 LDG.E.128.CONSTANT R12, desc[UR12][R12.64+0x20] ;  /* 0x0000200c0c0c1981 */ /* 0x000ee8000c1e9d00 */
[----:B------:R-:W3:Y:S01]  /*0b90*/  @P1 LDG.E.128.CONSTANT R16, desc[UR12][R16.64+0x20] ;  /* 0x0000200c10101981 */ /* 0x000ee2000c1e9d00 */
[----:B--2---:R-:W-:Y:S01]  /*0ba0*/  FADD R5, R5, -R9 ;  /* 0x8000000905057221 */ /* 0x004fe20000000000 */
[----:B------:R-:W-:Y:S01]  /*0bb0*/  FADD R4, R4, -R8 ;  /* 0x8000000804047221 */ /* 0x000fe20000000000 */
[----:B------:R-:W-:Y:S01]  /*0bc0*/  FADD R6, R6, -R10 ;  /* 0x8000000a06067221 */ /* 0x000fe20000000000 */
[----:B------:R-:W-:Y:S01]  /*0bd0*/  FADD R7, R7, -R11 ;  /* 0x8000000b07077221 */ /* 0x000fe20000000000 */
[----:B------:R-:W-:-:S04]  /*0be0*/  FMUL R5, R5, R5 ;  /* 0x0000000505057220 */ /* 0x000fc80000400000 */
[----:B------:R-:W-:Y:S01]  /*0bf0*/  FFMA R5, R4, R4, R5 ;  /* 0x0000000404057223 */ /* 0x000fe20000000005 */
[----:B---3--:R-:W-:Y:S01]  /*0c00*/  @P1 FADD R8, R13, -R17 ;  /* 0x800000110d081221 */ /* 0x008fe20000000000 */
[----:B------:R-:W-:Y:S02]  /*0c10*/  @P1 FADD R4, R12, -R16 ;  /* 0x800000100c041221 */ /* 0x000fe40000000000 */
[----:B------:R-:W-:Y:S01]  /*0c20*/  FFMA R6, R6, R6, R5 ;  /* 0x0000000606067223 */ /* 0x000fe20000000005 */
[----:B------:R-:W-:Y:S01]  /*0c30*/  @P1 FADD R14, R14, -R18 ;  /* 0x800000120e0e1221 */ /* 0x000fe20000000000 */
[----:B------:R-:W-:Y:S01]  /*0c40*/  @P1 FMUL R9, R8, R8 ;  /* 0x0000000808091220 */ /* 0x000fe20000400000 */
[----:B------:R-:W-:Y:S01]  /*0c50*/  @P1 FADD R15, R15, -R19 ;  /* 0x800000130f0f1221 */ /* 0x000fe20000000000 */
[----:B------:R-:W-:Y:S02]  /*0c60*/  FFMA R7, R7, R7, R6 ;  /* 0x0000000707077223 */ /* 0x000fe40000000006 */
[----:B------:R-:W-:-:S02]  /*0c70*/  @P1 FFMA R9, R4, R4, R9 ;  /* 0x0000000404091223 */ /* 0x000fc40000000009 */
[----:B------:R-:W-:Y:S02]  /*0c80*/  FADD R26, R26, R7 ;  /* 0x000000071a1a7221 */ /* 0x000fe40000000000 */
[----:B------:R-:W-:-:S04]  /*0c90*/  @P1 FFMA R14, R14, R14, R9 ;  /* 0x0000000e0e0e1223 */ /* 0x000fc80000000009 */
[----:B------:R-:W-:-:S04]  /*0ca0*/  @P1 FFMA R15, R15, R15, R14 ;  /* 0x0000000f0f0f1223 */ /* 0x000fc8000000000e */
[----:B------:R-:W-:-:S07]  /*0cb0*/  @P1 FADD R26, R26, R15 ;  /* 0x0000000f1a1a1221 */ /* 0x000fce0000000000 */
.L_x_15:
[----:B------:R-:W-:-:S04]  /*0cc0*/  FSETP.GEU.AND P1, PT, R26, R23, PT ;  /* 0x000000171a00720b */ /* 0x000fc80003f2e000 */
[----:B------:R-:W-:Y:S02]  /*0cd0*/  FSEL R23, R26, R23, !P1 ;  /* 0x000000171a177208 */ /* 0x000fe40004800000 */
[----:B------:R-:W-:-:S07]  /*0ce0*/  SEL R25, R20, R25, !P1 ;  /* 0x0000001914197207 */ /* 0x000fce0004800000 */
.L_x_12:
[----:B------:R-:W-:Y:S05]  /*0cf0*/  BSYNC.RECONVERGENT B1 ;  /* 0x0000000000017941 */ /* 0x000fea0003800200 */
.L_x_11:
[----:B------:R-:W-:Y:S05]  /*0d00*/  @!P0 BRA `(.L_x_16) ;  /* 0xfffffff800108947 */ /* 0x000fea000383ffff */
.L_x_10:
[----:B------:R-:W-:Y:S05]  /*0d10*/  BSYNC.RECONVERGENT B0 ;  /* 0x0000000000007941 */ /* 0x000fea0003800200 */
.L_x_9:
[----:B------:R-:W1:Y:S01]  /*0d20*/  LDCU UR6, c[0x0][0x3d4] ;  /* 0x00007a80ff0677ac */ /* 0x000e620008000800 */
[----:B------:R-:W-:-:S04]  /*0d30*/  UIADD3 UR4, UPT, UPT, UR4, 0x1, URZ ;  /* 0x0000000104047890 */ /* 0x000fc8000fffe0ff */
[----:B-1----:R-:W-:-:S09]  /*0d40*/  UISETP.NE.AND UP0, UPT, UR4, UR6, UPT ;  /* 0x000000060400728c */ /* 0x002fd2000bf05270 */
[----:B------:R-:W-:Y:S05]  /*0d50*/  BRA.U !UP0, `(.L_x_7) ;  /* 0x0000000d08047547 */ /* 0x000fea000b800000 */
[----:B------:R-:W-:Y:S05]  /*0d60*/  BRA `(.L_x_17) ;  /* 0xfffffff4009c7947 */ /* 0x000fea000383ffff */
.L_x_8:
[----:B------:R-:W-:-:S13]  /*0d70*/  ISETP.NE.AND P0, PT, R5, RZ, PT ;  /* 0x000000ff0500720c */ /* 0x000fda0003f05270 */
[----:B------:R-:W-:Y:S05]  /*0d80*/  @P0 BRA `(.L_x_18) ;  /* 0x0000000000b00947 */ /* 0x000fea0003800000 */
[----:B------:R-:W-:Y:S01]  /*0d90*/  IMAD.MOV.U32 R23, RZ, RZ, 0x7f7fffff ;  /* 0x7f7fffffff177424 */ /* 0x000fe200078e00ff */
[----:B------:R-:W-:Y:S01]  /*0da0*/  MOV R25, 0xffffffff ;  /* 0xffffffff00197802 */ /* 0x000fe20000000f00 */
[----:B------:R-:W-:-:S06]  /*0db0*/  UMOV UR4, URZ ;  /* 0x000000ff00047c82 */ /* 0x000fcc0008000000 */
.L_x_22:
[----:B------:R-:W2:Y:S01]  /*0dc0*/  LDCU.64 UR10, c[0x0][0x3b0] ;  /* 0x00007600ff0a77ac */ /* 0x000ea20008000a00 */
[----:B------:R-:W-:Y:S02]  /*0dd0*/  USHF.R.S32.HI UR8, URZ, 0x1f, UR5 ;  /* 0x0000001fff087899 */ /* 0x000fe40008011405 */
[----:B------:R-:W-:-:S04]  /*0de0*/  UIADD3 UR7, UP0, UPT, UR5, UR4, URZ ;  /* 0x0000000405077290 */ /* 0x000fc8000ff1e0ff */
[----:B------:R-:W-:Y:S02]  /*0df0*/  UIADD3.X UR8, UPT, UPT, URZ, UR8, URZ, UP0, !UPT ;  /* 0x00000008ff087290 */ /* 0x000fe400087fe4ff */
[----:B--2---:R-:W-:-:S04]  /*0e00*/  ULEA UR6, UP0, UR7, UR10, 0x2 ;  /* 0x0000000a07067291 */ /* 0x004fc8000f8010ff */
[----:B------:R-:W-:Y:S02]  /*0e10*/  ULEA.HI.X UR7, UR7, UR11, UR8, 0x2, UP0 ;  /* 0x0000000b07077291 */ /* 0x000fe400080f1408 */
[----:B-1----:R-:W-:-:S04]  /*0e20*/  IMAD.U32 R2, RZ, RZ, UR6 ;  /* 0x00000006ff027e24 */ /* 0x002fc8000f8e00ff */
[----:B------:R-:W-:Y:S01]  /*0e30*/  MOV R3, UR7 ;  /* 0x0000000700037c02 */ /* 0x000fe20008000f00 */
[----:B------:R-:W1:Y:S04]  /*0e40*/  LDCU UR6, c[0x0][0x3d0] ;  /* 0x00007a00ff0677ac */ /* 0x000e680008000800 */
[----:B------:R-:W1:Y:S02]  /*0e50*/  LDG.E.CONSTANT R7, desc[UR12][R2.64] ;  /* 0x0000000c02077981 */ /* 0x000e64000c1e9900 */
[----:B-1----:R-:W-:-:S04]  /*0e60*/  ISETP.GE.AND P0, PT, R7, UR6, PT ;  /* 0x0000000607007c0c */ /* 0x002fc8000bf06270 */
[----:B------:R-:W-:-:S13]  /*0e70*/  ISETP.LT.OR P0, PT, R7, RZ, P0 ;  /* 0x000000ff0700720c */ /* 0x000fda0000701670 */
[----:B------:R-:W-:Y:S05]  /*0e80*/  @P0 BRA `(.L_x_19) ;  /* 0x00000000005c0947 */ /* 0x000fea0003800000 */
[----:B------:R-:W1:Y:S01]  /*0e90*/  LDC.64 R4, c[0x0][0x3a0] ;  /* 0x0000e800ff047b82 */ /* 0x000e620000000a00 */
[----:B------:R-:W2:Y:S01]  /*0ea0*/  S2R R0, SR_TID.X ;  /* 0x0000000000007919 */ /* 0x000ea20000002100 */
[----:B------:R-:W3:Y:S06]  /*0eb0*/  LDCU UR6, c[0x0][0x3c8] ;  /* 0x00007900ff0677ac */ /* 0x000eec0008000800 */
[----:B------:R-:W4:Y:S01]  /*0ec0*/  LDC.64 R2, c[0x0][0x3a8] ;  /* 0x0000ea00ff027b82 */ /* 0x000f220000000a00 */
[----:B-1----:R-:W-:-:S05]  /*0ed0*/  IMAD.WIDE.U32 R4, R7, 0x4, R4 ;  /* 0x0000000407047825 */ /* 0x002fca00078e0004 */
[----:B------:R-:W2:Y:S01]  /*0ee0*/  LDG.E.CONSTANT R9, desc[UR12][R4.64] ;  /* 0x0000000c04097981 */ /* 0x000ea2000c1e9900 */
[----:B------:R-:W-:Y:S01]  /*0ef0*/  BSSY.RECONVERGENT B0, `(.L_x_19) ;  /* 0x0000010000007945 */ /* 0x000fe20003800200 */
[----:B----4-:R-:W-:Y:S01]  /*0f00*/  IMAD.WIDE.U32 R2, R7, 0x4, R2 ;  /* 0x0000000407027825 */ /* 0x010fe200078e0002 */
[----:B--2---:R-:W-:-:S13]  /*0f10*/  ISETP.GE.AND P0, PT, R0, R9, PT ;  /* 0x000000090000720c */ /* 0x004fda0003f06270 */
[----:B---3--:R-:W-:Y:S05]  /*0f20*/  @P0 BRA `(.L_x_20) ;  /* 0x0000000000300947 */ /* 0x008fea0003800000 */
[----:B------:R1:W5:Y:S01]  /*0f30*/  LDG.E.CONSTANT R7, desc[UR12][R2.64] ;  /* 0x0000000c02077981 */ /* 0x000362000c1e9900 */
[----:B------:R-:W2:Y:S02]  /*0f40*/  LDC.64 R4, c[0x0][0x398] ;  /* 0x0000e600ff047b82 */ /* 0x000ea40000000a00 */
.L_x_21:
[----:B-1---5:R-:W-:-:S04]  /*0f50*/  IMAD.IADD R3, R7, 0x1, R0 ;  /* 0x0000000107037824 */ /* 0x022fc800078e0200 */
[----:B--2---:R-:W-:-:S06]  /*0f60*/  IMAD.WIDE R2, R3, 0x4, R4 ;  /* 0x0000000403027825 */ /* 0x004fcc00078e0204 */
[----:B------:R-:W2:Y:S01]  /*0f70*/  LDG.E.CONSTANT R2, desc[UR12][R2.64] ;  /* 0x0000000c02027981 */ /* 0x000ea2000c1e9900 */
[----:B------:R-:W-:-:S04]  /*0f80*/  IADD3 R0, PT, PT, R0, UR9, RZ ;  /* 0x0000000900007c10 */ /* 0x000fc8000fffe0ff */
[----:B------:R-:W-:Y:S02]  /*0f90*/  ISETP.GE.AND P2, PT, R0, R9, PT ;  /* 0x000000090000720c */ /* 0x000fe40003f46270 */
[----:B--2---:R-:W-:-:S13]  /*0fa0*/  ISETP.GE.AND P1, PT, R2, UR6, PT ;  /* 0x0000000602007c0c */ /* 0x004fda000bf26270 */
[----:B------:R-:W-:-:S04]  /*0fb0*/  @!P1 FSETP.GT.AND P0, PT, R23, RZ, PT ;  /* 0x000000ff1700920b */ /* 0x000fc80003f04000 */
[----:B------:R-:W-:Y:S02]  /*0fc0*/  @!P1 SEL R25, R2, R25, P0 ;  /* 0x0000001902199207 */ /* 0x000fe40000000000 */
[----:B------:R-:W-:Y:S01]  /*0fd0*/  @!P1 FSEL R23, R23, RZ, !P0 ;  /* 0x000000ff17179208 */ /* 0x000fe20004000000 */
[----:B------:R-:W-:Y:S06]  /*0fe0*/  @!P2 BRA `(.L_x_21) ;  /* 0xfffffffc00d8a947 */ /* 0x000fec000383ffff */
.L_x_20:
[----:B------:R-:W-:Y:S05]  /*0ff0*/  BSYNC.RECONVERGENT B0 ;  /* 0x0000000000007941 */ /* 0x000fea0003800200 */
.L_x_19:
[----:B------:R-:W1:Y:S01]  /*1000*/  LDCU UR6, c[0x0][0x3d4] ;  /* 0x00007a80ff0677ac */ /* 0x000e620008000800 */
[----:B------:R-:W-:-:S04]  /*1010*/  UIADD3 UR4, UPT, UPT, UR4, 0x1, URZ ;  /* 0x0000000104047890 */ /* 0x000fc8000fffe0ff */
[----:B-1----:R-:W-:-:S09]  /*1020*/  UISETP.NE.AND UP0, UPT, UR4, UR6, UPT ;  /* 0x000000060400728c */ /* 0x002fd2000bf05270 */
[----:B------:R-:W-:Y:S05]  /*1030*/  BRA.U !UP0, `(.L_x_7) ;  /* 0x00000009084c7547 */ /* 0x000fea000b800000 */
[----:B------:R-:W-:Y:S05]  /*1040*/  BRA `(.L_x_22) ;  /* 0xfffffffc005c7947 */ /* 0x000fea000383ffff */
.L_x_18:
[C---:B------:R-:W-:Y:S01]  /*1050*/  LOP3.LUT R21, R5.reuse, 0x7, RZ, 0xc0, !PT ;  /* 0x0000000705157812 */ /* 0x040fe200078ec0ff */
[----:B------:R-:W-:Y:S01]  /*1060*/  IMAD.MOV.U32 R23, RZ, RZ, 0x7f7fffff ;  /* 0x7f7fffffff177424 */ /* 0x000fe200078e00ff */
[----:B-1----:R-:W-:Y:S01]  /*1070*/  LOP3.LUT R0, R5, 0xfffffff8, RZ, 0xc0, !PT ;  /* 0xfffffff805007812 */ /* 0x002fe200078ec0ff */
[----:B------:R-:W-:Y:S01]  /*1080*/  UMOV UR4, URZ ;  /* 0x000000ff00047c82 */ /* 0x000fe20008000000 */
[----:B------:R-:W-:-:S07]  /*1090*/  MOV R25, 0xffffffff ;  /* 0xffffffff00197802 */ /* 0x000fce0000000f00 */
.L_x_31:
[----:B------:R-:W1:Y:S01]  /*10a0*/  LDCU.64 UR10, c[0x0][0x3b0] ;  /* 0x00007600ff0a77ac */ /* 0x000e620008000a00 */
[----:B------:R-:W-:Y:S02]  /*10b0*/  USHF.R.S32.HI UR8, URZ, 0x1f, UR5 ;  /* 0x0000001fff087899 */ /* 0x000fe40008011405 */
[----:B------:R-:W-:-:S04]  /*10c0*/  UIADD3 UR7, UP0, UPT, UR5, UR4, URZ ;  /* 0x0000000405077290 */ /* 0x000fc8000ff1e0ff */
[----:B------:R-:W-:Y:S02]  /*10d0*/  UIADD3.X UR8, UPT, UPT, URZ, UR8, URZ, UP0, !UPT ;  /* 0x00000008ff087290 */ /* 0x000fe400087fe4ff */
[----:B-1----:R-:W-:-:S04]  /*10e0*/  ULEA UR6, UP0, UR7, UR10, 0x2 ;  /* 0x0000000a07067291 */ /* 0x002fc8000f8010ff */
[----:B------:R-:W-:Y:S02]  /*10f0*/  ULEA.HI.X UR7, UR7, UR11, UR8, 0x2, UP0 ;  /* 0x0000000b07077291 */ /* 0x000fe400080f1408 */
[----:B------:R-:W-:-:S04]  /*1100*/  IMAD.U32 R2, RZ, RZ, UR6 ;  /* 0x00000006ff027e24 */ /* 0x000fc8000f8e00ff */
[----:B------:R-:W-:-:S05]  /*1110*/  MOV R3, UR7 ;  /* 0x0000000700037c02 */ /* 0x000fca0008000f00 */
[----:B------:R-:W2:Y:S01]  /*1120*/  LDG.E.CONSTANT R5, desc[UR12][R2.64] ;  /* 0x0000000c02057981 */ /* 0x000ea2000c1e9900 */
[----:B------:R-:W1:Y:S01]  /*1130*/  LDCU.64 UR6, c[0x0][0x3d0] ;  /* 0x00007a00ff0677ac */ /* 0x000e620008000a00 */
[----:B------:R-:W-:-:S04]  /*1140*/  UIADD3 UR4, UPT, UPT, UR4, 0x1, URZ ;  /* 0x0000000104047890 */ /* 0x000fc8000fffe0ff */
[----:B-1----:R-:W-:Y:S01]  /*1150*/  UISETP.NE.AND UP1, UPT, UR4, UR7, UPT ;  /* 0x000000070400728c */ /* 0x002fe2000bf25270 */
[----:B--2---:R-:W-:-:S04]  /*1160*/  ISETP.GE.AND P0, PT, R5, UR6, PT ;  /* 0x0000000605007c0c */ /* 0x004fc8000bf06270 */
[----:B------:R-:W-:-:S13]  /*1170*/  ISETP.LT.OR P0, PT, R5, RZ, P0 ;  /* 0x000000ff0500720c */ /* 0x000fda0000701670 */
[----:B------:R-:W-:Y:S05]  /*1180*/  @P0 BRA `(.L_x_23) ;  /* 0x0000000400f40947 */ /* 0x000fea0003800000 */
[----:B0-----:R-:W0:Y:S01]  /*1190*/  LDC.64 R6, c[0x0][0x3a0] ;  /* 0x0000e800ff067b82 */ /* 0x001e220000000a00 */
[----:B------:R-:W1:Y:S07]  /*11a0*/  S2R R9, SR_TID.X ;  /* 0x0000000000097919 */ /* 0x000e6e0000002100 */
[----:B------:R-:W2:Y:S01]  /*11b0*/  LDC.64 R2, c[0x0][0x3a8] ;  /* 0x0000ea00ff027b82 */ /* 0x000ea20000000a00 */
[----:B0-----:R-:W-:-:S06]  /*11c0*/  IMAD.WIDE.U32 R6, R5, 0x4, R6 ;  /* 0x0000000405067825 */ /* 0x001fcc00078e0006 */
[----:B------:R-:W1:Y:S01]  /*11d0*/  LDG.E.CONSTANT R6, desc[UR12][R6.64] ;  /* 0x0000000c06067981 */ /* 0x000e62000c1e9900 */
[----:B------:R-:W-:Y:S01]  /*11e0*/  BSSY.RECONVERGENT B0, `(.L_x_23) ;  /* 0x0000077000007945 */ /* 0x000fe20003800200 */
[----:B--2---:R-:W-:Y:S01]  /*11f0*/  IMAD.WIDE.U32 R2, R5, 0x4, R2 ;  /* 0x0000000405027825 */ /* 0x004fe200078e0002 */
[----:B-1----:R-:W-:-:S13]  /*1200*/  ISETP.GE.AND P0, PT, R9, R6, PT ;  /* 0x000000060900720c */ /* 0x002fda0003f06270 */
[----:B------:R-:W-:Y:S05]  /*1210*/  @P0 BRA `(.L_x_24) ;  /* 0x0000000400cc0947 */ /* 0x000fea0003800000 */
[----:B------:R0:W5:Y:S02]  /*1220*/  LDG.E.CONSTANT R8, desc[UR12][R2.64] ;  /* 0x0000000c02087981 */ /* 0x000164000c1e9900 */
.L_x_30:
[----:B------:R-:W1:Y:S01]  /*1230*/  LDC.64 R10, c[0x0][0x398] ;  /* 0x0000e600ff0a7b82 */ /* 0x000e620000000a00 */
[----:B0----5:R-:W-:Y:S01]  /*1240*/  IMAD.IADD R3, R8, 0x1, R9 ;  /* 0x0000000108037824 */ /* 0x021fe200078e0209 */
[----:B------:R-:W0:Y:S03]  /*1250*/  LDCU UR6, c[0x0][0x3c8] ;  /* 0x00007900ff0677ac */ /* 0x000e260008000800 */
[----:B-1----:R-:W-:-:S06]  /*1260*/  IMAD.WIDE R10, R3, 0x4, R10 ;  /* 0x00000004030a7825 */ /* 0x002fcc00078e020a */
[----:B------:R-:W0:Y:S01]  /*1270*/  LDG.E.CONSTANT R10, desc[UR12][R10.64] ;  /* 0x0000000c0a0a7981 */ /* 0x000e22000c1e9900 */
[----:B------:R-:W-:Y:S01]  /*1280*/  IADD3 R9, PT, PT, R9, UR9, RZ ;  /* 0x0000000909097c10 */ /* 0x000fe2000fffe0ff */
[----:B------:R-:W-:Y:S03]  /*1290*/  BSSY.RECONVERGENT B1, `(.L_x_25) ;  /* 0x000006a000017945 */ /* 0x000fe60003800200 */
[----:B------:R-:W-:Y:S02]  /*12a0*/  ISETP.GE.AND P0, PT, R9, R6, PT ;  /* 0x000000060900720c */ /* 0x000fe40003f06270 */
[----:B0-----:R-:W-:-:S13]  /*12b0*/  ISETP.GE.AND P1, PT, R10, UR6, PT ;  /* 0x000000060a007c0c */ /* 0x001fda000bf26270 */
[----:B------:R-:W-:Y:S05]  /*12c0*/  @P1 BRA `(.L_x_26) ;  /* 0x0000000400981947 */ /* 0x000fea0003800000 */
[----:B------:R-:W0:Y:S01]  /*12d0*/  LDCU UR6, c[0x0][0x3cc] ;  /* 0x00007980ff0677ac */ /* 0x000e220008000800 */
[----:B------:R-:W-:Y:S02]  /*12e0*/  HFMA2 R3, -RZ, RZ, 0, 0 ;  /* 0x00000000ff037431 */ /* 0x000fe400000001ff */
[----:B------:R-:W-:Y:S01]  /*12f0*/  IMAD.MOV.U32 R14, RZ, RZ, RZ ;  /* 0x000000ffff0e7224 */ /* 0x000fe200078e00ff */
[----:B0-----:R-:W-:Y:S02]  /*1300*/  UISETP.GE.U32.AND UP0, UPT, UR6, 0x8, UPT ;  /* 0x000000080600788c */ /* 0x001fe4000bf06070 */
[----:B------:R-:W-:-:S05]  /*1310*/  IMAD R12, R10, UR6, RZ ;  /* 0x000000060a0c7c24 */ /* 0x000fca000f8e02ff */
[----:B------:R-:W-:Y:S02]  /*1320*/  SHF.R.S32.HI R11, RZ, 0x1f, R12 ;  /* 0x0000001fff0b7819 */ /* 0x000fe4000001140c */
[----:B------:R-:W-:Y:S05]  /*1330*/  BRA.U !UP0, `(.L_x_27) ;  /* 0x0000000108b47547 */ /* 0x000fea000b800000 */
[----:B------:R-:W-:Y:S01]  /*1340*/  IMAD.MOV.U32 R14, RZ, RZ, RZ ;  /* 0x000000ffff0e7224 */ /* 0x000fe200078e00ff */
[----:B------:R-:W-:Y:S01]  /*1350*/  MOV R7, RZ ;  /* 0x000000ff00077202 */ /* 0x000fe20000000f00 */
[----:B------:R-:W0:Y:S01]  /*1360*/  LDCU.64 UR6, c[0x0][0x388] ;  /* 0x00007100ff0677ac */ /* 0x000e220008000a00 */
[----:B------:R-:W-:-:S05]  /*1370*/  NOP ;  /* 0x0000000000007918 */ /* 0x000fca0000000000 */
.L_x_28:
[----:B------:R-:W-:Y:S01]  /*1380*/  IADD3 R3, P1, PT, R12, R7, RZ ;  /* 0x000000070c037210 */ /* 0x000fe20007f3e0ff */
[----:B------:R-:W-:-:S04]  /*1390*/  IMAD.WIDE.U32 R4, R7, 0x4, R28 ;  /* 0x0000000407047825 */ /* 0x000fc800078e001c */
[----:B------:R-:W-:Y:S01]  /*13a0*/  IMAD.X R16, RZ, RZ, R11, P1 ;  /* 0x000000ffff107224 */ /* 0x000fe200008e060b */
[C---:B0-----:R-:W-:Y:S01]  /*13b0*/  LEA R2, P1, R3.reuse, UR6, 0x2 ;  /* 0x0000000603027c11 */ /* 0x041fe2000f8210ff */
[----:B------:R-:W2:Y:S03]  /*13c0*/  LDG.E.CONSTANT R13, desc[UR12][R4.64] ;  /* 0x0000000c040d7981 */ /* 0x000ea6000c1e9900 */
[----:B------:R-:W-:Y:S01]  /*13d0*/  LEA.HI.X R3, R3, UR7, R16, 0x2, P1 ;  /* 0x0000000703037c11 */ /* 0x000fe200088f1410 */
[----:B------:R-:W3:Y:S04]  /*13e0*/  LDG.E.CONSTANT R15, desc[UR12][R4.64+0x4] ;  /* 0x0000040c040f7981 */ /* 0x000ee8000c1e9900 */
[----:B------:R-:W2:Y:S04]  /*13f0*/  LDG.E.CONSTANT R18, desc[UR12][R2.64] ;  /* 0x0000000c02127981 */ /* 0x000ea8000c1e9900 */
[----:B------:R-:W3:Y:S04]  /*1400*/  LDG.E.CONSTANT R20, desc[UR12][R2.64+0x4] ;  /* 0x0000040c02147981 */ /* 0x000ee8000c1e9900 */
[----:B------:R-:W4:Y:S04]  /*1410*/  LDG.E.CONSTANT R17, desc[UR12][R4.64+0x8] ;  /* 0x0000080c04117981 */ /* 0x000f28000c1e9900 */
[----:B------:R-:W4:Y:S04]  /*1420*/  LDG.E.CONSTANT R16, desc[UR12][R2.64+0x8] ;  /* 0x0000080c02107981 */ /* 0x000f28000c1e9900 */
[----:B------:R-:W5:Y:S01]  /*1430*/  LDG.E.CONSTANT R19, desc[UR12][R2.64+0xc] ;  /* 0x00000c0c02137981 */ /* 0x000f62000c1e9900 */
[----:B--2---:R-:W-:-:S03]  /*1440*/  FADD R13, R13, -R18 ;  /* 0x800000120d0d7221 */ /* 0x004fc60000000000 */
[----:B------:R-:W5:Y:S01]  /*1450*/  LDG.E.CONSTANT R18, desc[UR12][R4.64+0xc] ;  /* 0x00000c0c04127981 */ /* 0x000f62000c1e9900 */
[----:B------:R-:W-:Y:S01]  /*1460*/  FFMA R13, R13, R13, R14 ;  /* 0x0000000d0d0d7223 */ /* 0x000fe2000000000e */
[----:B---3--:R-:W-:Y:S02]  /*1470*/  FADD R20, R15, -R20 ;  /* 0x800000140f147221 */ /* 0x008fe40000000000 */
[----:B------:R-:W2:Y:S02]  /*1480*/  LDG.E.CONSTANT R14, desc[UR12][R4.64+0x14] ;  /* 0x0000140c040e7981 */ /* 0x000ea4000c1e9900 */
[----:B------:R-:W-:Y:S02]  /*1490*/  FFMA R22, R20, R20, R13 ;  /* 0x0000001414167223 */ /* 0x000fe4000000000d */
[----:B------:R-:W3:Y:S01]  /*14a0*/  LDG.E.CONSTANT R15, desc[UR12][R4.64+0x10] ;  /* 0x0000100c040f7981 */ /* 0x000ee2000c1e9900 */
[----:B----4-:R-:W-:-:S03]  /*14b0*/  FADD R17, R17, -R16 ;  /* 0x8000001011117221 */ /* 0x010fc60000000000 */
[----:B------:R-:W3:Y:S01]  /*14c0*/  LDG.E.CONSTANT R16, desc[UR12][R2.64+0x10] ;  /* 0x0000100c02107981 */ /* 0x000ee2000c1e9900 */
[----:B------:R-:W-:-:S03]  /*14d0*/  FFMA R22, R17, R17, R22 ;  /* 0x0000001111167223 */ /* 0x000fc60000000016 */
[----:B------:R-:W2:Y:S04]  /*14e0*/  LDG.E.CONSTANT R17, desc[UR12][R2.64+0x14] ;  /* 0x0000140c02117981 */ /* 0x000ea8000c1e9900 */
[----:B------:R-:W4:Y:S04]  /*14f0*/  LDG.E.CONSTANT R13, desc[UR12][R4.64+0x18] ;  /* 0x0000180c040d7981 */ /* 0x000f28000c1e9900 */
[----:B------:R-:W4:Y:S01]  /*1500*/  LDG.E.CONSTANT R20, desc[UR12][R4.64+0x1c] ;  /* 0x00001c0c04147981 */ /* 0x000f22000c1e9900 */
[----:B-----5:R-:W-:-:S03]  /*1510*/  FADD R27, R18, -R19 ;  /* 0x80000013121b7221 */ /* 0x020fc60000000000 */
[----:B------:R-:W4:Y:S04]  /*1520*/  LDG.E.CONSTANT R18, desc[UR12][R2.64+0x18] ;  /* 0x0000180c02127981 */ /* 0x000f28000c1e9900 */
[----:B------:R-:W5:Y:S01]  /*1530*/  LDG.E.CONSTANT R19, desc[UR12][R2.64+0x1c] ;  /* 0x00001c0c02137981 */ /* 0x000f62000c1e9900 */
[----:B------:R-:W-:Y:S01]  /*1540*/  IADD3 R7, PT, PT, R7, 0x8, RZ ;  /* 0x0000000807077810 */ /* 0x000fe20007ffe0ff */
[----:B------:R-:W-:-:S03]  /*1550*/  FFMA R22, R27, R27, R22 ;  /* 0x0000001b1b167223 */ /* 0x000fc60000000016 */
[----:B------:R-:W-:Y:S01]  /*1560*/  ISETP.NE.AND P1, PT, R7, R0, PT ;  /* 0x000000000700720c */ /* 0x000fe20003f25270 */
[----:B---3--:R-:W-:-:S04]  /*1570*/  FADD R15, R15, -R16 ;  /* 0x800000100f0f7221 */ /* 0x008fc80000000000 */
[----:B------:R-:W-:Y:S01]  /*1580*/  FFMA R22, R15, R15, R22 ;  /* 0x0000000f0f167223 */ /* 0x000fe20000000016 */
[----:B--2---:R-:W-:-:S04]  /*1590*/  FADD R17, R14, -R17 ;  /* 0x800000110e117221 */ /* 0x004fc80000000000 */
[----:B------:R-:W-:Y:S01]  /*15a0*/  FFMA R22, R17, R17, R22 ;  /* 0x0000001111167223 */ /* 0x000fe20000000016 */
[----:B----4-:R-:W-:Y:S01]  /*15b0*/  FADD R13, R13, -R18 ;  /* 0x800000120d0d7221 */ /* 0x010fe20000000000 */
[----:B-----5:R-:W-:-:S03]  /*15c0*/  FADD R19, R20, -R19 ;  /* 0x8000001314137221 */ /* 0x020fc60000000000 */
[----:B------:R-:W-:-:S04]  /*15d0*/  FFMA R22, R13, R13, R22 ;  /* 0x0000000d0d167223 */ /* 0x000fc80000000016 */
[----:B------:R-:W-:Y:S01]  /*15e0*/  FFMA R14, R19, R19, R22 ;  /* 0x00000013130e7223 */ /* 0x000fe20000000016 */
[----:B------:R-:W-:Y:S06]  /*15f0*/  @P1 BRA `(.L_x_28) ;  /* 0xfffffffc00601947 */ /* 0x000fec000383ffff */
[----:B------:R-:W-:-:S07]  /*1600*/  IMAD.MOV.U32 R3, RZ, RZ, R0 ;  /* 0x000000ffff037224 */ /* 0x000fce00078e0000 */
.L_x_27:
[----:B------:R-:W-:-:S13]  /*1610*/  ISETP.NE.AND P1, PT, R21, RZ, PT ;  /* 0x000000ff1500720c */ /* 0x000fda0003f25270 */
[----:B------:R-:W-:Y:S05]  /*1620*/  @!P1 BRA `(.L_x_29) ;  /* 0x0000000000b49947 */ /* 0x000fea0003800000 */
[----:B------:R-:W0:Y:S01]  /*1630*/  LDCU.64 UR6, c[0x0][0x388] ;  /* 0x00007100ff0677ac */ /* 0x000e220008000a00 */
[----:B------:R-:W-:Y:S01]  /*1640*/  IADD3 R12, P1, PT, R12, R3, RZ ;  /* 0x000000030c0c7210 */ /* 0x000fe20007f3e0ff */
[----:B------:R-:W-:-:S03]  /*1650*/  IMAD.WIDE.U32 R4, R3, 0x4, R28 ;  /* 0x0000000403047825 */ /* 0x000fc600078e001c */
[----:B------:R-:W-:Y:S02]  /*1660*/  IADD3.X R11, PT, PT, RZ, R11, RZ, P1, !PT ;  /* 0x0000000bff0b7210 */ /* 0x000fe40000ffe4ff */
[----:B------:R-:W2:Y:S01]  /*1670*/  LDG.E.CONSTANT R7, desc[UR12][R4.64] ;  /* 0x0000000c04077981 */ /* 0x000ea2000c1e9900 */
[----:B0-----:R-:W-:-:S04]  /*1680*/  LEA R2, P1, R12, UR6, 0x2 ;  /* 0x000000060c027c11 */ /* 0x001fc8000f8210ff */
[----:B------:R-:W-:-:S05]  /*1690*/  LEA.HI.X R3, R12, UR7, R11, 0x2, P1 ;  /* 0x000000070c037c11 */ /* 0x000fca00088f140b */
[----:B------:R-:W2:Y:S01]  /*16a0*/  LDG.E.CONSTANT R12, desc[UR12][R2.64] ;  /* 0x0000000c020c7981 */ /* 0x000ea2000c1e9900 */
[----:B------:R-:W-:Y:S01]  /*16b0*/  ISETP.NE.AND P1, PT, R21, 0x1, PT ;  /* 0x000000011500780c */ /* 0x000fe20003f25270 */
[----:B--2---:R-:W-:-:S04]  /*16c0*/  FADD R7, R7, -R12 ;  /* 0x8000000c07077221 */ /* 0x004fc80000000000 */
[----:B------:R-:W-:-:S08]  /*16d0*/  FFMA R14, R7, R7, R14 ;  /* 0x00000007070e7223 */ /* 0x000fd0000000000e */
[----:B------:R-:W-:Y:S05]  /*16e0*/  @!P1 BRA `(.L_x_29) ;  /* 0x0000000000849947 */ /* 0x000fea0003800000 */
[----:B------:R-:W2:Y:S04]  /*16f0*/  LDG.E.CONSTANT R7, desc[UR12][R4.64+0x4] ;  /* 0x0000040c04077981 */ /* 0x000ea8000c1e9900 */
        /* <DEDUP_REMOVED lines=23> */
[----:B------:R-:W-:Y:S01]  /*1870*/  ISETP.NE.AND P1, PT, R21, 0x6, PT ;  /* 0x000000061500780c */ /* 0x000fe20003f25270 */
[----:B------:R-:W2:Y:S04]  /*1880*/  LDG.E.CONSTANT R7, desc[UR12][R4.64+0x14] ;  /* 0x0000140c04077981 */ /* 0x000ea8000c1e9900 */
[----:B------:R-:W2:Y:S08]  /*1890*/  LDG.E.CONSTANT R12, desc[UR12][R2.64+0x14] ;  /* 0x0000140c020c7981 */ /* 0x000eb0000c1e9900 */
[----:B------:R-:W3:Y:S04]  /*18a0*/  @P1 LDG.E.CONSTANT R11, desc[UR12][R4.64+0x18] ;  /* 0x0000180c040b1981 */ /* 0x000ee8000c1e9900 */
[----:B------:R-:W3:Y:S01]  /*18b0*/  @P1 LDG.E.CONSTANT R16, desc[UR12][R2.64+0x18] ;  /* 0x0000180c02101981 */ /* 0x000ee2000c1e9900 */
[----:B--2---:R-:W-:-:S04]  /*18c0*/  FADD R7, R7, -R12 ;  /* 0x8000000c07077221 */ /* 0x004fc80000000000 */
[----:B------:R-:W-:Y:S01]  /*18d0*/  FFMA R14, R7, R7, R14 ;  /* 0x00000007070e7223 */ /* 0x000fe2000000000e */
[----:B---3--:R-:W-:-:S04]  /*18e0*/  @P1 FADD R11, R11, -R16 ;  /* 0x800000100b0b1221 */ /* 0x008fc80000000000 */
[----:B------:R-:W-:-:S07]  /*18f0*/  @P1 FFMA R14, R11, R11, R14 ;  /* 0x0000000b0b0e1223 */ /* 0x000fce000000000e */
.L_x_29:
[----:B------:R-:W-:-:S04]  /*1900*/  FSETP.GEU.AND P1, PT, R14, R23, PT ;  /* 0x000000170e00720b */ /* 0x000fc80003f2e000 */
[----:B------:R-:W-:Y:S02]  /*1910*/  FSEL R23, R14, R23, !P1 ;  /* 0x000000170e177208 */ /* 0x000fe40004800000 */
[----:B------:R-:W-:-:S07]  /*1920*/  SEL R25, R10, R25, !P1 ;  /* 0x000000190a197207 */ /* 0x000fce0004800000 */
.L_x_26:
[----:B------:R-:W-:Y:S05]  /*1930*/  BSYNC.RECONVERGENT B1 ;  /* 0x0000000000017941 */ /* 0x000fea0003800200 */
.L_x_25:
[----:B------:R-:W-:Y:S05]  /*1940*/  @!P0 BRA `(.L_x_30) ;  /* 0xfffffff800388947 */ /* 0x000fea000383ffff */
.L_x_24:
[----:B------:R-:W-:Y:S05]  /*1950*/  BSYNC.RECONVERGENT B0 ;  /* 0x0000000000007941 */ /* 0x000fea0003800200 */
.L_x_23:
[----:B------:R-:W-:Y:S05]  /*1960*/  BRA.U UP1, `(.L_x_31) ;  /* 0xfffffff501cc7547 */ /* 0x000fea000b83ffff */
.L_x_7:
[----:B-1----:R-:W1:Y:S01]  /*1970*/  SHFL.DOWN PT, R0, R23, 0x10, 0x1f ;  /* 0x0a001f0017007f89 */ /* 0x002e6200000e0000 */
[----:B------:R-:W-:Y:S03]  /*1980*/  BSSY.RECONVERGENT B0, `(.L_x_32) ;  /* 0x0000026000007945 */ /* 0x000fe60003800200 */
[----:B------:R-:W2:Y:S01]  /*1990*/  SHFL.DOWN PT, R2, R25, 0x10, 0x1f ;  /* 0x0a001f0019027f89 */ /* 0x000ea200000e0000 */
[----:B-1----:R-:W-:-:S04]  /*19a0*/  FSETP.GT.AND P0, PT, R23, R0, PT ;  /* 0x000000001700720b */ /* 0x002fc80003f04000 */
[----:B------:R-:W-:Y:S02]  /*19b0*/  FSEL R0, R0, R23, P0 ;  /* 0x0000001700007208 */ /* 0x000fe40000000000 */
[----:B--2---:R-:W-:-:S03]  /*19c0*/  SEL R2, R2, R25, P0 ;  /* 0x0000001902027207 */ /* 0x004fc60000000000 */
[----:B------:R-:W1:Y:S04]  /*19d0*/  SHFL.DOWN PT, R3, R0, 0x8, 0x1f ;  /* 0x09001f0000037f89 */ /* 0x000e6800000e0000 */
[----:B------:R-:W2:Y:S01]  /*19e0*/  SHFL.DOWN PT, R5, R2, 0x8, 0x1f ;  /* 0x09001f0002057f89 */ /* 0x000ea200000e0000 */
[----:B-1----:R-:W-:-:S04]  /*19f0*/  FSETP.GT.AND P0, PT, R0, R3, PT ;  /* 0x000000030000720b */ /* 0x002fc80003f04000 */
[----:B------:R-:W-:Y:S02]  /*1a00*/  FSEL R3, R3, R0, P0 ;  /* 0x0000000003037208 */ /* 0x000fe40000000000 */
[----:B--2---:R-:W-:Y:S01]  /*1a10*/  SEL R5, R5, R2, P0 ;  /* 0x0000000205057207 */ /* 0x004fe20000000000 */
[----:B------:R-:W1:Y:S02]  /*1a20*/  S2R R0, SR_TID.X ;  /* 0x0000000000007919 */ /* 0x000e640000002100 */
[----:B------:R-:W2:Y:S04]  /*1a30*/  SHFL.DOWN PT, R4, R3, 0x4, 0x1f ;  /* 0x08801f0003047f89 */ /* 0x000ea800000e0000 */
[----:B0-----:R-:W0:Y:S01]  /*1a40*/  SHFL.DOWN PT, R6, R5, 0x4, 0x1f ;  /* 0x08801f0005067f89 */ /* 0x001e2200000e0000 */
[----:B--2---:R-:W-:-:S04]  /*1a50*/  FSETP.GT.AND P0, PT, R3, R4, PT ;  /* 0x000000040300720b */ /* 0x004fc80003f04000 */
[----:B------:R-:W-:Y:S02]  /*1a60*/  FSEL R4, R4, R3, P0 ;  /* 0x0000000304047208 */ /* 0x000fe40000000000 */
[----:B0-----:R-:W-:Y:S02]  /*1a70*/  SEL R6, R6, R5, P0 ;  /* 0x0000000506067207 */ /* 0x001fe40000000000 */
[----:B-1----:R-:W-:Y:S01]  /*1a80*/  LOP3.LUT P1, RZ, R0, 0x1f, RZ, 0xc0, !PT ;  /* 0x0000001f00ff7812 */ /* 0x002fe2000782c0ff */
[----:B------:R-:W0:Y:S04]  /*1a90*/  SHFL.DOWN PT, R7, R4, 0x2, 0x1f ;  /* 0x08401f0004077f89 */ /* 0x000e2800000e0000 */
[----:B------:R-:W1:Y:S01]  /*1aa0*/  SHFL.DOWN PT, R9, R6, 0x2, 0x1f ;  /* 0x08401f0006097f89 */ /* 0x000e6200000e0000 */
[----:B0-----:R-:W-:-:S04]  /*1ab0*/  FSETP.GT.AND P0, PT, R4, R7, PT ;  /* 0x000000070400720b */ /* 0x001fc80003f04000 */
[----:B------:R-:W-:Y:S02]  /*1ac0*/  FSEL R7, R7, R4, P0 ;  /* 0x0000000407077208 */ /* 0x000fe40000000000 */
[----:B-1----:R-:W-:-:S03]  /*1ad0*/  SEL R9, R9, R6, P0 ;  /* 0x0000000609097207 */ /* 0x002fc60000000000 */
[----:B------:R-:W0:Y:S04]  /*1ae0*/  SHFL.DOWN PT, R2, R7, 0x1, 0x1f ;  /* 0x08201f0007027f89 */ /* 0x000e2800000e0000 */
[----:B------:R-:W1:Y:S01]  /*1af0*/  SHFL.DOWN PT, R8, R9, 0x1, 0x1f ;  /* 0x08201f0009087f89 */ /* 0x000e6200000e0000 */
[----:B0-----:R-:W-:-:S04]  /*1b00*/  FSETP.GT.AND P0, PT, R7, R2, PT ;  /* 0x000000020700720b */ /* 0x001fc80003f04000 */
[----:B------:R-:W-:Y:S02]  /*1b10*/  FSEL R5, R2, R7, P0 ;  /* 0x0000000702057208 */ /* 0x000fe40000000000 */
[----:B-1----:R-:W-:Y:S01]  /*1b20*/  SEL R8, R8, R9, P0 ;  /* 0x0000000908087207 */ /* 0x002fe20000000000 */
[----:B------:R-:W-:Y:S06]  /*1b30*/  @P1 BRA `(.L_x_33) ;  /* 0x0000000000281947 */ /* 0x000fec0003800000 */
[----:B------:R-:W0:Y:S01]  /*1b40*/  S2UR UR6, SR_CgaCtaId ;  /* 0x00000000000679c3 */ /* 0x000e220000008800 */
[----:B------:R-:W-:Y:S02]  /*1b50*/  UMOV UR5, 0x400 ;  /* 0x0000040000057882 */ /* 0x000fe40000000000 */
[----:B------:R-:W-:Y:S02]  /*1b60*/  UIADD3 UR4, UPT, UPT, UR5, 0x8, URZ ;  /* 0x0000000805047890 */ /* 0x000fe4000fffe0ff */
[----:B------:R-:W-:Y:S02]  /*1b70*/  UIADD3 UR5, UPT, UPT, UR5, 0x28, URZ ;  /* 0x0000002805057890 */ /* 0x000fe4000fffe0ff */
[----:B0-----:R-:W-:Y:S02]  /*1b80*/  ULEA UR4, UR6, UR4, 0x18 ;  /* 0x0000000406047291 */ /* 0x001fe4000f8ec0ff */
[----:B------:R-:W-:-:S04]  /*1b90*/  ULEA UR5, UR6, UR5, 0x18 ;  /* 0x0000000506057291 */ /* 0x000fc8000f8ec0ff */
[C---:B------:R-:W-:Y:S02]  /*1ba0*/  LEA.HI R2, R0.reuse, UR4, RZ, 0x1d ;  /* 0x0000000400027c11 */ /* 0x040fe4000f8fe8ff */
[----:B------:R-:W-:-:S03]  /*1bb0*/  LEA.HI R3, R0, UR5, RZ, 0x1d ;  /* 0x0000000500037c11 */ /* 0x000fc6000f8fe8ff */
[----:B------:R0:W-:Y:S04]  /*1bc0*/  STS [R2], R5 ;  /* 0x0000000502007388 */ /* 0x0001e80000000800 */
[----:B------:R0:W-:Y:S02]  /*1bd0*/  STS [R3], R8 ;  /* 0x0000000803007388 */ /* 0x0001e40000000800 */
.L_x_33:
[----:B------:R-:W-:Y:S05]  /*1be0*/  BSYNC.RECONVERGENT B0 ;  /* 0x0000000000007941 */ /* 0x000fea0003800200 */
.L_x_32:
[----:B------:R-:W-:Y:S01]  /*1bf0*/  BAR.SYNC.DEFER_BLOCKING 0x0 ;  /* 0x0000000000007b1d */ /* 0x000fe20000010000 */
[----:B------:R-:W-:-:S05]  /*1c00*/  ISETP.NE.AND P0, PT, R0, RZ, PT ;  /* 0x000000ff0000720c */ /* 0x000fca0003f05270 */
[----:B------:R-:W-:Y:S08]  /*1c10*/  BSSY.RECONVERGENT B0, `(.L_x_34) ;  /* 0x00000b7000007945 */ /* 0x000ff00003800200 */
[----:B------:R-:W-:Y:S05]  /*1c20*/  @P0 BRA `(.L_x_35) ;  /* 0x0000000800d40947 */ /* 0x000fea0003800000 */
[----:B------:R-:W1:Y:S01]  /*1c30*/  LDCU UR4, c[0x0][0x360] ;  /* 0x00006c00ff0477ac */ /* 0x000e620008000800 */
[----:B0-----:R-:W-:Y:S01]  /*1c40*/  IMAD.MOV.U32 R2, RZ, RZ, 0x7f7fffff ;  /* 0x7f7fffffff027424 */ /* 0x001fe200078e00ff */
[----:B------:R-:W-:Y:S01]  /*1c50*/  MOV R3, 0xffffffff ;  /* 0xffffffff00037802 */ /* 0x000fe20000000f00 */
[----:B-1----:R-:W-:-:S04]  /*1c60*/  UIADD3 UR4, UPT, UPT, UR4, 0x1f, URZ ;  /* 0x0000001f04047890 */ /* 0x002fc8000fffe0ff */
[----:B------:R-:W-:-:S04]  /*1c70*/  USHF.R.U32.HI UR5, URZ, 0x5, UR4 ;  /* 0x00000005ff057899 */ /* 0x000fc80008011604 */
[----:B------:R-:W-:Y:S02]  /*1c80*/  UIADD3 UR4, UPT, UPT, UR5, -0x1, URZ ;  /* 0xffffffff05047890 */ /* 0x000fe4000fffe0ff */
[----:B------:R-:W-:Y:S02]  /*1c90*/  ULOP3.LUT UR10, UR5, 0xf, URZ, 0xc0, !UPT ;  /* 0x0000000f050a7892 */ /* 0x000fe4000f8ec0ff */
[----:B------:R-:W-:Y:S02]  /*1ca0*/  UISETP.GE.U32.AND UP1, UPT, UR4, 0xf, UPT ;  /* 0x0000000f0400788c */ /* 0x000fe4000bf26070 */
[----:B------:R-:W-:Y:S01]  /*1cb0*/  UISETP.NE.AND UP0, UPT, UR10, URZ, UPT ;  /* 0x000000ff0a00728c */ /* 0x000fe2000bf05270 */
[----:B------:R-:W-:-:S06]  /*1cc0*/  UMOV UR4, URZ ;  /* 0x000000ff00047c82 */ /* 0x000fcc0008000000 */
[----:B------:R-:W-:Y:S05]  /*1cd0*/  BRA.U !UP1, `(.L_x_36) ;  /* 0x0000000509287547 */ /* 0x000fea000b800000 */
[----:B------:R-:W0:Y:S01]  /*1ce0*/  S2UR UR8, SR_CgaCtaId ;  /* 0x00000000000879c3 */ /* 0x000e220000008800 */
[----:B------:R-:W-:Y:S01]  /*1cf0*/  UMOV UR6, 0x400 ;  /* 0x0000040000067882 */ /* 0x000fe20000000000 */
[----:B------:R-:W-:Y:S01]  /*1d00*/  IMAD.MOV.U32 R2, RZ, RZ, 0x7f7fffff ;  /* 0x7f7fffffff027424 */ /* 0x000fe200078e00ff */
[----:B------:R-:W-:Y:S01]  /*1d10*/  UIADD3 UR7, UPT, UPT, UR6, 0x8, URZ ;  /* 0x0000000806077890 */ /* 0x000fe2000fffe0ff */
[----:B------:R-:W-:Y:S01]  /*1d20*/  MOV R3, 0xffffffff ;  /* 0xffffffff00037802 */ /* 0x000fe20000000f00 */
[----:B------:R-:W-:Y:S02]  /*1d30*/  UIADD3 UR9, UPT, UPT, UR6, 0x28, URZ ;  /* 0x0000002806097890 */ /* 0x000fe4000fffe0ff */
[----:B------:R-:W-:Y:S02]  /*1d40*/  ULOP3.LUT UR6, UR5, 0x7fffff0, URZ, 0xc0, !UPT ;  /* 0x07fffff005067892 */ /* 0x000fe4000f8ec0ff */
[----:B------:R-:W-:Y:S02]  /*1d50*/  ULOP3.LUT UR4, UR5, 0x70, URZ, 0xc0, !UPT ;  /* 0x0000007005047892 */ /* 0x000fe4000f8ec0ff */
[----:B0-----:R-:W-:-:S02]  /*1d60*/  ULEA UR7, UR8, UR7, 0x18 ;  /* 0x0000000708077291 */ /* 0x001fc4000f8ec0ff */
[----:B------:R-:W-:Y:S02]  /*1d70*/  ULEA UR9, UR8, UR9, 0x18 ;  /* 0x0000000908097291 */ /* 0x000fe4000f8ec0ff */
[----:B------:R-:W-:Y:S02]  /*1d80*/  UIADD3 UR8, UPT, UPT, -UR6, URZ, URZ ;  /* 0x000000ff06087290 */ /* 0x000fe4000fffe1ff */
[----:B------:R-:W-:Y:S02]  /*1d90*/  UIADD3 UR6, UPT, UPT, UR7, 0x20, URZ ;  /* 0x0000002007067890 */ /* 0x000fe4000fffe0ff */
[----:B------:R-:W-:-:S12]  /*1da0*/  UIADD3 UR7, UPT, UPT, UR9, 0x20, URZ ;  /* 0x0000002009077890 */ /* 0x000fd8000fffe0ff */
.L_x_37:
[----:B------:R-:W0:Y:S01]  /*1db0*/  LDS.64 R4, [UR6+-0x20] ;  /* 0xffffe006ff047984 */ /* 0x000e220008000a00 */
[----:B------:R-:W-:-:S03]  /*1dc0*/  UIADD3 UR8, UPT, UPT, UR8, 0x10, URZ ;  /* 0x0000001008087890 */ /* 0x000fc6000fffe0ff */
[----:B-1----:R-:W1:Y:S01]  /*1dd0*/  LDS.64 R6, [UR6+-0x18] ;  /* 0xffffe806ff067984 */ /* 0x002e620008000a00 */
[----:B------:R-:W-:Y:S01]  /*1de0*/  UISETP.NE.AND UP1, UPT, UR8, URZ, UPT ;  /* 0x000000ff0800728c */ /* 0x000fe2000bf25270 */
[----:B0-----:R-:W-:-:S13]  /*1df0*/  FSETP.GEU.AND P0, PT, R4, R2, PT ;  /* 0x000000020400720b */ /* 0x001fda0003f0e000 */
[----:B------:R-:W-:Y:S01]  /*1e00*/  @!P0 IMAD.MOV.U32 R2, RZ, RZ, R4 ;  /* 0x000000ffff028224 */ /* 0x000fe200078e0004 */
[----:B--23--:R-:W-:Y:S04]  /*1e10*/  @!P0 LDS R3, [UR7+-0x20] ;  /* 0xffffe007ff038984 */ /* 0x00cfe80008000800 */
[----:B------:R-:W-:-:S13]  /*1e20*/  FSETP.GEU.AND P0, PT, R5, R2, PT ;  /* 0x000000020500720b */ /* 0x000fda0003f0e000 */
[----:B------:R-:W-:Y:S01]  /*1e30*/  @!P0 MOV R2, R5 ;  /* 0x0000000500028202 */ /* 0x000fe20000000f00 */
[----:B------:R-:W-:Y:S03]  /*1e40*/  @!P0 LDS R3, [UR7+-0x1c] ;  /* 0xffffe407ff038984 */ /* 0x000fe60008000800 */
[----:B-1----:R-:W-:Y:S01]  /*1e50*/  FSETP.GEU.AND P0, PT, R6, R2, PT ;  /* 0x000000020600720b */ /* 0x002fe20003f0e000 */
[----:B------:R-:W0:-:S12]  /*1e60*/  LDS.64 R4, [UR6+-0x10] ;  /* 0xfffff006ff047984 */ /* 0x000e180008000a00 */
[----:B------:R-:W-:Y:S01]  /*1e70*/  @!P0 IMAD.MOV.U32 R2, RZ, RZ, R6 ;  /* 0x000000ffff028224 */ /* 0x000fe200078e0006 */
[----:B------:R-:W-:Y:S04]  /*1e80*/  @!P0 LDS R3, [UR7+-0x18] ;  /* 0xffffe807ff038984 */ /* 0x000fe80008000800 */
[----:B------:R-:W-:-:S13]  /*1e90*/  FSETP.GEU.AND P0, PT, R7, R2, PT ;  /* 0x000000020700720b */ /* 0x000fda0003f0e000 */
[----:B------:R-:W-:Y:S01]  /*1ea0*/  @!P0 MOV R2, R7 ;  /* 0x0000000700028202 */ /* 0x000fe20000000f00 */
[----:B------:R-:W-:Y:S04]  /*1eb0*/  @!P0 LDS R3, [UR7+-0x14] ;  /* 0xffffec07ff038984 */ /* 0x000fe80008000800 */
[----:B------:R-:W1:Y:S01]  /*1ec0*/  LDS.64 R6, [UR6+-0x8] ;  /* 0xfffff806ff067984 */ /* 0x000e620008000a00 */
[----:B0-----:R-:W-:-:S13]  /*1ed0*/  FSETP.GEU.AND P0, PT, R4, R2, PT ;  /* 0x000000020400720b */ /* 0x001fda0003f0e000 */
[----:B------:R-:W-:Y:S01]  /*1ee0*/  @!P0 IMAD.MOV.U32 R2, RZ, RZ, R4 ;  /* 0x000000ffff028224 */ /* 0x000fe200078e0004 */
[----:B------:R-:W-:Y:S04]  /*1ef0*/  @!P0 LDS R3, [UR7+-0x10] ;  /* 0xfffff007ff038984 */ /* 0x000fe80008000800 */
[----:B------:R-:W-:-:S13]  /*1f00*/  FSETP.GEU.AND P0, PT, R5, R2, PT ;  /* 0x000000020500720b */ /* 0x000fda0003f0e000 */
[----:B------:R-:W-:Y:S01]  /*1f10*/  @!P0 MOV R2, R5 ;  /* 0x0000000500028202 */ /* 0x000fe20000000f00 */
[----:B------:R-:W-:Y:S03]  /*1f20*/  @!P0 LDS R3, [UR7+-0xc] ;  /* 0xfffff407ff038984 */ /* 0x000fe60008000800 */
[----:B-1----:R-:W-:Y:S01]  /*1f30*/  FSETP.GEU.AND P0, PT, R6, R2, PT ;  /* 0x000000020600720b */ /* 0x002fe20003f0e000 */
[----:B------:R-:W0:-:S12]  /*1f40*/  LDS.64 R4, [UR6] ;  /* 0x00000006ff047984 */ /* 0x000e180008000a00 */
[----:B------:R-:W-:Y:S01]  /*1f50*/  @!P0 IMAD.MOV.U32 R2, RZ, RZ, R6 ;  /* 0x000000ffff028224 */ /* 0x000fe200078e0006 */
[----:B------:R-:W-:Y:S04]  /*1f60*/  @!P0 LDS R3, [UR7+-0x8] ;  /* 0xfffff807ff038984 */ /* 0x000fe80008000800 */
[----:B------:R-:W-:-:S13]  /*1f70*/  FSETP.GEU.AND P0, PT, R7, R2, PT ;  /* 0x000000020700720b */ /* 0x000fda0003f0e000 */
[----:B------:R-:W-:Y:S01]  /*1f80*/  @!P0 MOV R2, R7 ;  /* 0x0000000700028202 */ /* 0x000fe20000000f00 */
[----:B------:R-:W-:Y:S04]  /*1f90*/  @!P0 LDS R3, [UR7+-0x4] ;  /* 0xfffffc07ff038984 */ /* 0x000fe80008000800 */
[----:B------:R-:W1:Y:S01]  /*1fa0*/  LDS.64 R6, [UR6+0x8] ;  /* 0x00000806ff067984 */ /* 0x000e620008000a00 */
[----:B0-----:R-:W-:-:S13]  /*1fb0*/  FSETP.GEU.AND P0, PT, R4, R2, PT ;  /* 0x000000020400720b */ /* 0x001fda0003f0e000 */
[----:B------:R-:W-:Y:S01]  /*1fc0*/  @!P0 IMAD.MOV.U32 R2, RZ, RZ, R4 ;  /* 0x000000ffff028224 */ /* 0x000fe200078e0004 */
[----:B------:R-:W-:Y:S04]  /*1fd0*/  @!P0 LDS R3, [UR7] ;  /* 0x00000007ff038984 */ /* 0x000fe80008000800 */
[----:B------:R-:W-:-:S13]  /*1fe0*/  FSETP.GEU.AND P0, PT, R5, R2, PT ;  /* 0x000000020500720b */ /* 0x000fda0003f0e000 */
[----:B------:R-:W-:Y:S01]  /*1ff0*/  @!P0 MOV R2, R5 ;  /* 0x0000000500028202 */ /* 0x000fe20000000f00 */
[----:B------:R-:W-:Y:S03]  /*2000*/  @!P0 LDS R3, [UR7+0x4] ;  /* 0x00000407ff038984 */ /* 0x000fe60008000800 */
[----:B-1----:R-:W-:Y:S01]  /*2010*/  FSETP.GEU.AND P0, PT, R6, R2, PT ;  /* 0x000000020600720b */ /* 0x002fe20003f0e000 */
[----:B------:R-:W0:-:S12]  /*2020*/  LDS.64 R4, [UR6+0x10] ;  /* 0x00001006ff047984 */ /* 0x000e180008000a00 */
[----:B------:R-:W-:Y:S01]  /*2030*/  @!P0 IMAD.MOV.U32 R2, RZ, RZ, R6 ;  /* 0x000000ffff028224 */ /* 0x000fe200078e0006 */
[----:B------:R-:W-:Y:S04]  /*2040*/  @!P0 LDS R3, [UR7+0x8] ;  /* 0x00000807ff038984 */ /* 0x000fe80008000800 */
[----:B------:R-:W-:-:S13]  /*2050*/  FSETP.GEU.AND P0, PT, R7, R2, PT ;  /* 0x000000020700720b */ /* 0x000fda0003f0e000 */
[----:B------:R-:W-:Y:S01]  /*2060*/  @!P0 MOV R2, R7 ;  /* 0x0000000700028202 */ /* 0x000fe20000000f00 */
[----:B------:R-:W-:Y:S04]  /*2070*/  @!P0 LDS R3, [UR7+0xc] ;  /* 0x00000c07ff038984 */ /* 0x000fe80008000800 */
[----:B------:R-:W1:Y:S01]  /*2080*/  LDS.64 R6, [UR6+0x18] ;  /* 0x00001806ff067984 */ /* 0x000e620008000a00 */
[----:B------:R-:W-:Y:S01]  /*2090*/  UIADD3 UR6, UPT, UPT, UR6, 0x40, URZ ;  /* 0x0000004006067890 */ /* 0x000fe2000fffe0ff */
[----:B0-----:R-:W-:-:S13]  /*20a0*/  FSETP.GEU.AND P0, PT, R4, R2, PT ;  /* 0x000000020400720b */ /* 0x001fda0003f0e000 */
[----:B------:R-:W-:Y:S01]  /*20b0*/  @!P0 IMAD.MOV.U32 R2, RZ, RZ, R4 ;  /* 0x000000ffff028224 */ /* 0x000fe200078e0004 */
[----:B------:R-:W0:Y:S04]  /*20c0*/  @!P0 LDS R3, [UR7+0x10] ;  /* 0x00001007ff038984 */ /* 0x000e280008000800 */
[----:B------:R-:W-:-:S13]  /*20d0*/  FSETP.GEU.AND P0, PT, R5, R2, PT ;  /* 0x000000020500720b */ /* 0x000fda0003f0e000 */
[----:B------:R-:W-:Y:S01]  /*20e0*/  @!P0 MOV R2, R5 ;  /* 0x0000000500028202 */ /* 0x000fe20000000f00 */
[----:B------:R-:W2:Y:S03]  /*20f0*/  @!P0 LDS R3, [UR7+0x14] ;  /* 0x00001407ff038984 */ /* 0x000ea60008000800 */
[----:B-1----:R-:W-:-:S13]  /*2100*/  FSETP.GEU.AND P0, PT, R6, R2, PT ;  /* 0x000000020600720b */ /* 0x002fda0003f0e000 */
[----:B------:R-:W-:Y:S01]  /*2110*/  @!P0 IMAD.MOV.U32 R2, RZ, RZ, R6 ;  /* 0x000000ffff028224 */ /* 0x000fe200078e0006 */
[----:B------:R-:W1:Y:S04]  /*2120*/  @!P0 LDS R3, [UR7+0x18] ;  /* 0x00001807ff038984 */ /* 0x000e680008000800 */
[----:B------:R-:W-:-:S13]  /*2130*/  FSETP.GEU.AND P0, PT, R7, R2, PT ;  /* 0x000000020700720b */ /* 0x000fda0003f0e000 */
[----:B------:R-:W-:Y:S01]  /*2140*/  @!P0 MOV R2, R7 ;  /* 0x0000000700028202 */ /* 0x000fe20000000f00 */
[----:B------:R-:W3:Y:S01]  /*2150*/  @!P0 LDS R3, [UR7+0x1c] ;  /* 0x00001c07ff038984 */ /* 0x000ee20008000800 */
[----:B------:R-:W-:Y:S01]  /*2160*/  UIADD3 UR7, UPT, UPT, UR7, 0x40, URZ ;  /* 0x0000004007077890 */ /* 0x000fe2000fffe0ff */
[----:B0-----:R-:W-:Y:S11]  /*2170*/  BRA.U UP1, `(.L_x_37) ;  /* 0xfffffffd010c7547 */ /* 0x001ff6000b83ffff */
.L_x_36:
[----:B------:R-:W-:Y:S05]  /*2180*/  BRA.U !UP0, `(.L_x_38) ;  /* 0x0000000508607547 */ /* 0x000fea000b800000 */
[----:B------:R-:W-:Y:S02]  /*2190*/  UISETP.GE.U32.AND UP0, UPT, UR10, 0x8, UPT ;  /* 0x000000080a00788c */ /* 0x000fe4000bf06070 */
[----:B------:R-:W-:-:S04]  /*21a0*/  ULOP3.LUT UR9, UR5, 0x7, URZ, 0xc0, !UPT ;  /* 0x0000000705097892 */ /* 0x000fc8000f8ec0ff */
[----:B------:R-:W-:-:S03]  /*21b0*/  UISETP.NE.AND UP1, UPT, UR9, URZ, UPT ;  /* 0x000000ff0900728c */ /* 0x000fc6000bf25270 */
[----:B------:R-:W-:Y:S08]  /*21c0*/  BRA.U !UP0, `(.L_x_39) ;  /* 0x0000000108947547 */ /* 0x000ff0000b800000 */
[----:B------:R-:W0:Y:S01]  /*21d0*/  S2UR UR8, SR_CgaCtaId ;  /* 0x00000000000879c3 */ /* 0x000e220000008800 */
[----:B------:R-:W-:Y:S02]  /*21e0*/  UMOV UR7, 0x400 ;  /* 0x0000040000077882 */ /* 0x000fe40000000000 */
[----:B------:R-:W-:Y:S02]  /*21f0*/  UIADD3 UR6, UPT, UPT, UR7, 0x8, URZ ;  /* 0x0000000807067890 */ /* 0x000fe4000fffe0ff */
[----:B------:R-:W-:Y:S02]  /*2200*/  UIADD3 UR7, UPT, UPT, UR7, 0x28, URZ ;  /* 0x0000002807077890 */ /* 0x000fe4000fffe0ff */
[----:B0-----:R-:W-:Y:S02]  /*2210*/  ULEA UR6, UR8, UR6, 0x18 ;  /* 0x0000000608067291 */ /* 0x001fe4000f8ec0ff */
[----:B------:R-:W-:Y:S02]  /*2220*/  ULEA UR7, UR8, UR7, 0x18 ;  /* 0x0000000708077291 */ /* 0x000fe4000f8ec0ff */
[----:B------:R-:W-:-:S02]  /*2230*/  ULEA UR6, UR4, UR6, 0x2 ;  /* 0x0000000604067291 */ /* 0x000fc4000f8e10ff */
[----:B------:R-:W-:Y:S02]  /*2240*/  ULEA UR7, UR4, UR7, 0x2 ;  /* 0x0000000704077291 */ /* 0x000fe4000f8e10ff */
[----:B------:R-:W-:-:S05]  /*2250*/  UIADD3 UR4, UPT, UPT, UR4, 0x8, URZ ;  /* 0x0000000804047890 */ /* 0x000fca000fffe0ff */
[----:B------:R-:W0:Y:S04]  /*2260*/  LDS.64 R4, [UR6] ;  /* 0x00000006ff047984 */ /* 0x000e280008000a00 */
[----:B------:R-:W4:Y:S01]  /*2270*/  LDS.64 R6, [UR6+0x8] ;  /* 0x00000806ff067984 */ /* 0x000f220008000a00 */
[----:B0-----:R-:W-:-:S13]  /*2280*/  FSETP.GEU.AND P0, PT, R4, R2, PT ;  /* 0x000000020400720b */ /* 0x001fda0003f0e000 */
[----:B------:R-:W-:Y:S01]  /*2290*/  @!P0 IMAD.MOV.U32 R2, RZ, RZ, R4 ;  /* 0x000000ffff028224 */ /* 0x000fe200078e0004 */
[----:B-123--:R-:W-:Y:S04]  /*22a0*/  @!P0 LDS R3, [UR7] ;  /* 0x00000007ff038984 */ /* 0x00efe80008000800 */
[----:B------:R-:W-:-:S13]  /*22b0*/  FSETP.GEU.AND P0, PT, R5, R2, PT ;  /* 0x000000020500720b */ /* 0x000fda0003f0e000 */
[----:B------:R-:W-:Y:S01]  /*22c0*/  @!P0 MOV R2, R5 ;  /* 0x0000000500028202 */ /* 0x000fe20000000f00 */
[----:B------:R-:W-:Y:S03]  /*22d0*/  @!P0 LDS R3, [UR7+0x4] ;  /* 0x00000407ff038984 */ /* 0x000fe60008000800 */
[----:B----4-:R-:W-:Y:S01]  /*22e0*/  FSETP.GEU.AND P0, PT, R6, R2, PT ;  /* 0x000000020600720b */ /* 0x010fe20003f0e000 */
[----:B------:R-:W0:-:S12]  /*22f0*/  LDS.64 R4, [UR6+0x10] ;  /* 0x00001006ff047984 */ /* 0x000e180008000a00 */
[----:B------:R-:W-:Y:S01]  /*2300*/  @!P0 IMAD.MOV.U32 R2, RZ, RZ, R6 ;  /* 0x000000ffff028224 */ /* 0x000fe200078e0006 */
[----:B------:R-:W-:Y:S04]  /*2310*/  @!P0 LDS R3, [UR7+0x8] ;  /* 0x00000807ff038984 */ /* 0x000fe80008000800 */
[----:B------:R-:W-:-:S13]  /*2320*/  FSETP.GEU.AND P0, PT, R7, R2, PT ;  /* 0x000000020700720b */ /* 0x000fda0003f0e000 */
[----:B------:R-:W-:Y:S01]  /*2330*/  @!P0 MOV R2, R7 ;  /* 0x0000000700028202 */ /* 0x000fe20000000f00 */
[----:B------:R-:W-:Y:S04]  /*2340*/  @!P0 LDS R3, [UR7+0xc] ;  /* 0x00000c07ff038984 */ /* 0x000fe80008000800 */
[----:B------:R-:W1:Y:S01]  /*2350*/  LDS.64 R6, [UR6+0x18] ;  /* 0x00001806ff067984 */ /* 0x000e620008000a00 */
[----:B0-----:R-:W-:-:S13]  /*2360*/  FSETP.GEU.AND P0, PT, R4, R2, PT ;  /* 0x000000020400720b */ /* 0x001fda0003f0e000 */
[----:B------:R-:W-:Y:S01]  /*2370*/  @!P0 IMAD.MOV.U32 R2, RZ, RZ, R4 ;  /* 0x000000ffff028224 */ /* 0x000fe200078e0004 */
[----:B------:R-:W0:Y:S04]  /*2380*/  @!P0 LDS R3, [UR7+0x10] ;  /* 0x00001007ff038984 */ /* 0x000e280008000800 */
[----:B------:R-:W-:-:S13]  /*2390*/  FSETP.GEU.AND P0, PT, R5, R2, PT ;  /* 0x000000020500720b */ /* 0x000fda0003f0e000 */
[----:B------:R-:W-:Y:S01]  /*23a0*/  @!P0 MOV R2, R5 ;  /* 0x0000000500028202 */ /* 0x000fe20000000f00 */
[----:B------:R-:W4:Y:S03]  /*23b0*/  @!P0 LDS R3, [UR7+0x14] ;  /* 0x00001407ff038984 */ /* 0x000f260008000800 */
[----:B-1----:R-:W-:-:S13]  /*23c0*/  FSETP.GEU.AND P0, PT, R6, R2, PT ;  /* 0x000000020600720b */ /* 0x002fda0003f0e000 */
[----:B------:R-:W-:Y:S01]  /*23d0*/  @!P0 IMAD.MOV.U32 R2, RZ, RZ, R6 ;  /* 0x000000ffff028224 */ /* 0x000fe200078e0006 */
[----:B------:R-:W1:Y:S04]  /*23e0*/  @!P0 LDS R3, [UR7+0x18] ;  /* 0x00001807ff038984 */ /* 0x000e680008000800 */
[----:B------:R-:W-:-:S13]  /*23f0*/  FSETP.GEU.AND P0, PT, R7, R2, PT ;  /* 0x000000020700720b */ /* 0x000fda0003f0e000 */
[----:B------:R-:W2:Y:S01]  /*2400*/  @!P0 LDS R3, [UR7+0x1c] ;  /* 0x00001c07ff038984 */ /* 0x000ea20008000800 */
[----:B0-----:R-:W-:-:S07]  /*2410*/  @!P0 MOV R2, R7 ;  /* 0x0000000700028202 */ /* 0x001fce0000000f00 */
.L_x_39:
        /* <DEDUP_REMOVED lines=15> */
[----:B------:R-:W5:Y:S01]  /*2510*/  LDS.64 R6, [UR7+0x8] ;  /* 0x00000807ff067984 */ /* 0x000f620008000a00 */
[----:B0-----:R-:W-:-:S13]  /*2520*/  FSETP.GEU.AND P0, PT, R4, R2, PT ;  /* 0x000000020400720b */ /* 0x001fda0003f0e000 */
[----:B------:R-:W-:Y:S01]  /*2530*/  @!P0 IMAD.MOV.U32 R2, RZ, RZ, R4 ;  /* 0x000000ffff028224 */ /* 0x000fe200078e0004 */
[----:B-1234-:R-:W0:Y:S04]  /*2540*/  @!P0 LDS R3, [UR6] ;  /* 0x00000006ff038984 */ /* 0x01ee280008000800 */
[----:B------:R-:W-:-:S13]  /*2550*/  FSETP.GEU.AND P0, PT, R5, R2, PT ;  /* 0x000000020500720b */ /* 0x000fda0003f0e000 */
[----:B------:R-:W-:Y:S01]  /*2560*/  @!P0 MOV R2, R5 ;  /* 0x0000000500028202 */ /* 0x000fe20000000f00 */
[----:B------:R-:W1:Y:S03]  /*2570*/  @!P0 LDS R3, [UR6+0x4] ;  /* 0x00000406ff038984 */ /* 0x000e660008000800 */
[----:B-----5:R-:W-:-:S13]  /*2580*/  FSETP.GEU.AND P0, PT, R6, R2, PT ;  /* 0x000000020600720b */ /* 0x020fda0003f0e000 */
[----:B------:R-:W-:Y:S01]  /*2590*/  @!P0 IMAD.MOV.U32 R2, RZ, RZ, R6 ;  /* 0x000000ffff028224 */ /* 0x000fe200078e0006 */
[----:B------:R-:W2:Y:S04]  /*25a0*/  @!P0 LDS R3, [UR6+0x8] ;  /* 0x00000806ff038984 */ /* 0x000ea80008000800 */
[----:B------:R-:W-:-:S13]  /*25b0*/  FSETP.GEU.AND P0, PT, R7, R2, PT ;  /* 0x000000020700720b */ /* 0x000fda0003f0e000 */
[----:B------:R-:W3:Y:S01]  /*25c0*/  @!P0 LDS R3, [UR6+0xc] ;  /* 0x00000c06ff038984 */ /* 0x000ee20008000800 */
[----:B0-----:R-:W-:-:S07]  /*25d0*/  @!P0 MOV R2, R7 ;  /* 0x0000000700028202 */ /* 0x001fce0000000f00 */
.L_x_40:
[----:B------:R-:W-:Y:S05]  /*25e0*/  BRA.U !UP1, `(.L_x_38) ;  /* 0x0000000109487547 */ /* 0x000fea000b800000 */
[----:B------:R-:W0:Y:S01]  /*25f0*/  S2UR UR8, SR_CgaCtaId ;  /* 0x00000000000879c3 */ /* 0x000e220000008800 */
[----:B------:R-:W-:Y:S02]  /*2600*/  UMOV UR6, 0x400 ;  /* 0x0000040000067882 */ /* 0x000fe40000000000 */
[----:B------:R-:W-:Y:S02]  /*2610*/  UIADD3 UR7, UPT, UPT, UR6, 0x28, URZ ;  /* 0x0000002806077890 */ /* 0x000fe4000fffe0ff */
[----:B------:R-:W-:Y:S02]  /*2620*/  UIADD3 UR6, UPT, UPT, UR6, 0x8, URZ ;  /* 0x0000000806067890 */ /* 0x000fe4000fffe0ff */
[----:B0-----:R-:W-:Y:S02]  /*2630*/  ULEA UR7, UR8, UR7, 0x18 ;  /* 0x0000000708077291 */ /* 0x001fe4000f8ec0ff */
[----:B------:R-:W-:Y:S02]  /*2640*/  ULEA UR8, UR8, UR6, 0x18 ;  /* 0x0000000608087291 */ /* 0x000fe4000f8ec0ff */
[----:B------:R-:W-:-:S02]  /*2650*/  UIADD3 UR6, UPT, UPT, -UR5, URZ, URZ ;  /* 0x000000ff05067290 */ /* 0x000fc4000fffe1ff */
[----:B------:R-:W-:Y:S02]  /*2660*/  ULEA UR5, UR4, UR7, 0x2 ;  /* 0x0000000704057291 */ /* 0x000fe4000f8e10ff */
[----:B------:R-:W-:-:S12]  /*2670*/  ULEA UR4, UR4, UR8, 0x2 ;  /* 0x0000000804047291 */ /* 0x000fd8000f8e10ff */
.L_x_41:
[----:B0-----:R-:W0:Y:S01]  /*2680*/  LDS R5, [UR4] ;  /* 0x00000004ff057984 */ /* 0x001e220008000800 */
[----:B------:R-:W-:Y:S02]  /*2690*/  UIADD3 UR6, UPT, UPT, UR6, 0x1, URZ ;  /* 0x0000000106067890 */ /* 0x000fe4000fffe0ff */
[----:B------:R-:W-:Y:S02]  /*26a0*/  UIADD3 UR4, UPT, UPT, UR4, 0x4, URZ ;  /* 0x0000000404047890 */ /* 0x000fe4000fffe0ff */
[----:B------:R-:W-:Y:S01]  /*26b0*/  UISETP.NE.AND UP0, UPT, UR6, URZ, UPT ;  /* 0x000000ff0600728c */ /* 0x000fe2000bf05270 */
[----:B0-----:R-:W-:-:S13]  /*26c0*/  FSETP.GEU.AND P0, PT, R5, R2, PT ;  /* 0x000000020500720b */ /* 0x001fda0003f0e000 */
[----:B------:R-:W-:Y:S01]  /*26d0*/  @!P0 MOV R2, R5 ;  /* 0x0000000500028202 */ /* 0x000fe20000000f00 */
[----:B-1234-:R-:W0:Y:S01]  /*26e0*/  @!P0 LDS R3, [UR5] ;  /* 0x00000005ff038984 */ /* 0x01ee220008000800 */
[----:B------:R-:W-:Y:S01]  /*26f0*/  UIADD3 UR5, UPT, UPT, UR5, 0x4, URZ ;  /* 0x0000000405057890 */ /* 0x000fe2000fffe0ff */
[----:B------:R-:W-:Y:S11]  /*2700*/  BRA.U UP0, `(.L_x_41) ;  /* 0xfffffffd00dc7547 */ /* 0x000ff6000b83ffff */
.L_x_38:
[----:B------:R-:W5:Y:S01]  /*2710*/  S2UR UR5, SR_CgaCtaId ;  /* 0x00000000000579c3 */ /* 0x000f620000008800 */
[----:B------:R-:W-:Y:S02]  /*2720*/  UMOV UR4, 0x400 ;  /* 0x0000040000047882 */ /* 0x000fe40000000000 */
[----:B-----5:R-:W-:-:S09]  /*2730*/  ULEA UR4, UR5, UR4, 0x18 ;  /* 0x0000000405047291 */ /* 0x020fd2000f8ec0ff */
[----:B------:R-:W5:Y:S02]  /*2740*/  LDS R5, [UR4] ;  /* 0x00000004ff057984 */ /* 0x000f640008000800 */
[----:B-----5:R-:W-:-:S04]  /*2750*/  FSETP.GEU.AND P0, PT, R2, R5, PT ;  /* 0x000000050200720b */ /* 0x020fc80003f0e000 */
[----:B01234-:R-:W-:-:S13]  /*2760*/  ISETP.EQ.OR P0, PT, R3, -0x1, P0 ;  /* 0xffffffff0300780c */ /* 0x01ffda0000702670 */
[----:B------:R1:W-:Y:S02]  /*2770*/  @!P0 STS.64 [UR4], R2 ;  /* 0x00000002ff008988 */ /* 0x0003e40008000a04 */
.L_x_35:
[----:B------:R-:W-:Y:S05]  /*2780*/  BSYNC.RECONVERGENT B0 ;  /* 0x0000000000007941 */ /* 0x000fea0003800200 */
.L_x_34:
[----:B------:R-:W-:Y:S01]  /*2790*/  BAR.SYNC.DEFER_BLOCKING 0x0 ;  /* 0x0000000000007b1d */ /* 0x000fe20000010000 */
[----:B------:R-:W-:-:S13]  /*27a0*/  ISETP.NE.AND P0, PT, R0, RZ, PT ;  /* 0x000000ff0000720c */ /* 0x000fda0003f05270 */
[----:B------:R-:W-:Y:S05]  /*27b0*/  @P0 EXIT ;  /* 0x000000000000094d */ /* 0x000fea0003800000 */
[----:B------:R-:W2:Y:S01]  /*27c0*/  S2UR UR5, SR_CgaCtaId ;  /* 0x00000000000579c3 */ /* 0x000ea20000008800 */
[----:B------:R-:W-:-:S07]  /*27d0*/  UMOV UR4, 0x400 ;  /* 0x0000040000047882 */ /* 0x000fce0000000000 */
[----:B01----:R-:W0:Y:S01]  /*27e0*/  LDC.64 R2, c[0x0][0x3b8] ;  /* 0x0000ee00ff027b82 */ /* 0x003e220000000a00 */
[----:B--2---:R-:W-:Y:S01]  /*27f0*/  ULEA UR4, UR5, UR4, 0x18 ;  /* 0x0000000405047291 */ /* 0x004fe2000f8ec0ff */
[----:B0-----:R-:W-:-:S08]  /*2800*/  IMAD.WIDE R24, R24, 0x4, R2 ;  /* 0x0000000418187825 */ /* 0x001fd000078e0202 */
[----:B------:R-:W0:Y:S04]  /*2810*/  LDS R5, [UR4+0x4] ;  /* 0x00000404ff057984 */ /* 0x000e280008000800 */
[----:B0-----:R-:W-:Y:S01]  /*2820*/  STG.E desc[UR12][R24.64], R5 ;  /* 0x0000000518007986 */ /* 0x001fe2000c10190c */
[----:B------:R-:W-:Y:S05]  /*2830*/  EXIT ;  /* 0x000000000000794d */ /* 0x000fea0003800000 */
.L_x_42:
        /* <DEDUP_REMOVED lines=12> */
.L_x_64:


//--------------------- .text.assign_to_nearest_centroid --------------------------
	.section	.text.assign_to_nearest_centroid,"ax",@progbits
	.align	128
        .global         assign_to_nearest_centroid
        .type           assign_to_nearest_centroid,@function
        .size           assign_to_nearest_centroid,(.L_x_65 - assign_to_nearest_centroid)
        .other          assign_to_nearest_centroid,@"STO_CUDA_ENTRY STV_DEFAULT"
assign_to_nearest_centroid:
.text.assign_to_nearest_centroid:
        /* <DEDUP_REMOVED lines=8> */
[----:B------:R-:W0:Y:S01]  /*0080*/  LDCU UR4, c[0x0][0x39c] ;  /* 0x00007380ff0477ac */ /* 0x000e220008000800 */
[----:B------:R-:W-:Y:S01]  /*0090*/  HFMA2 R25, -RZ, RZ, 0, 0 ;  /* 0x00000000ff197431 */ /* 0x000fe200000001ff */
[----:B------:R-:W1:Y:S01]  /*00a0*/  LDCU.64 UR6, c[0x0][0x358] ;  /* 0x00006b00ff0677ac */ /* 0x000e620008000a00 */
[----:B0-----:R-:W-:-:S09]  /*00b0*/  UISETP.NE.AND UP0, UPT, UR4, URZ, UPT ;  /* 0x000000ff0400728c */ /* 0x001fd2000bf05270 */
[----:B-1----:R-:W-:Y:S05]  /*00c0*/  BRA.U !UP0, `(.L_x_43) ;  /* 0x0000001108d07547 */ /* 0x002fea000b800000 */
[----:B------:R-:W0:Y:S08]  /*00d0*/  LDC R7, c[0x0][0x3a0] ;  /* 0x0000e800ff077b82 */ /* 0x000e300000000800 */
[----:B------:R-:W1:Y:S01]  /*00e0*/  LDC.64 R28, c[0x0][0x380] ;  /* 0x0000e000ff1c7b82 */ /* 0x000e620000000a00 */
[----:B0-----:R-:W-:Y:S01]  /*00f0*/  LOP3.LUT P0, RZ, R7, 0x3, RZ, 0xc0, !PT ;  /* 0x0000000307ff7812 */ /* 0x001fe2000780c0ff */
[----:B------:R-:W-:-:S03]  /*0100*/  IMAD R3, R24, R7, RZ ;  /* 0x0000000718037224 */ /* 0x000fc600078e02ff */
[----:B------:R-:W-:Y:S01]  /*0110*/  ISETP.LT.U32.OR P0, PT, R7, 0x4, P0 ;  /* 0x000000040700780c */ /* 0x000fe20000701470 */
[----:B-1----:R-:W-:-:S12]  /*0120*/  IMAD.WIDE.U32 R28, R3, 0x4, R28 ;  /* 0x00000004031c7825 */ /* 0x002fd800078e001c */
[----:B------:R-:W-:Y:S05]  /*0130*/  @P0 BRA `(.L_x_44) ;  /* 0x0000000400f80947 */ /* 0x000fea0003800000 */
[----:B------:R-:W-:Y:S01]  /*0140*/  SHF.R.U32.HI R23, RZ, 0x2, R7 ;  /* 0x00000002ff177819 */ /* 0x000fe20000011607 */
[----:B------:R-:W-:Y:S01]  /*0150*/  HFMA2 R2, -RZ, RZ, 0, 0 ;  /* 0x00000000ff027431 */ /* 0x000fe200000001ff */
[----:B------:R-:W-:Y:S02]  /*0160*/  IADD3 R0, P0, PT, R28, 0x20, RZ ;  /* 0x000000201c007810 */ /* 0x000fe40007f1e0ff */
[C---:B------:R-:W-:Y:S02]  /*0170*/  LOP3.LUT R22, R23.reuse, 0x3ffffffc, RZ, 0xc0, !PT ;  /* 0x3ffffffc17167812 */ /* 0x040fe400078ec0ff */
[----:B------:R-:W-:Y:S02]  /*0180*/  MOV R21, 0x7f7fffff ;  /* 0x7f7fffff00157802 */ /* 0x000fe40000000f00 */
[----:B------:R-:W-:Y:S02]  /*0190*/  MOV R25, RZ ;  /* 0x000000ff00197202 */ /* 0x000fe40000000f00 */
[----:B------:R-:W-:-:S02]  /*01a0*/  LOP3.LUT R23, R23, 0x3, RZ, 0xc0, !PT ;  /* 0x0000000317177812 */ /* 0x000fc400078ec0ff */
[----:B------:R-:W-:Y:S02]  /*01b0*/  IADD3.X R3, PT, PT, RZ, R29, RZ, P0, !PT ;  /* 0x0000001dff037210 */ /* 0x000fe400007fe4ff */
[----:B------:R-:W-:-:S07]  /*01c0*/  IADD3 R20, PT, PT, -R22, RZ, RZ ;  /* 0x000000ff16147210 */ /* 0x000fce0007ffe1ff */
.L_x_48:
[----:B------:R-:W0:Y:S01]  /*01d0*/  LDCU UR4, c[0x0][0x3a0] ;  /* 0x00007400ff0477ac */ /* 0x000e220008000800 */
[----:B------:R-:W-:Y:S02]  /*01e0*/  MOV R26, RZ ;  /* 0x000000ff001a7202 */ /* 0x000fe40000000f00 */
[----:B------:R-:W-:Y:S01]  /*01f0*/  MOV R7, RZ ;  /* 0x000000ff00077202 */ /* 0x000fe20000000f00 */
[----:B0-----:R-:W-:Y:S02]  /*0200*/  UISETP.GE.U32.AND UP0, UPT, UR4, 0x10, UPT ;  /* 0x000000100400788c */ /* 0x001fe4000bf06070 */
[----:B------:R-:W-:-:S07]  /*0210*/  IMAD R12, R2, UR4, RZ ;  /* 0x00000004020c7c24 */ /* 0x000fce000f8e02ff */
[----:B------:R-:W-:Y:S05]  /*0220*/  BRA.U !UP0, `(.L_x_45) ;  /* 0x0000000108f07547 */ /* 0x000fea000b800000 */
[----:B------:R-:W0:Y:S01]  /*0230*/  LDC.64 R4, c[0x0][0x388] ;  /* 0x0000e200ff047b82 */ /* 0x000e220000000a00 */
[----:B------:R-:W-:Y:S01]  /*0240*/  IMAD.MOV.U32 R26, RZ, RZ, RZ ;  /* 0x000000ffff1a7224 */ /* 0x000fe200078e00ff */
[----:B------:R-:W-:Y:S02]  /*0250*/  MOV R16, R0 ;  /* 0x0000000000107202 */ /* 0x000fe40000000f00 */
[----:B------:R-:W-:Y:S02]  /*0260*/  MOV R17, R3 ;  /* 0x0000000300117202 */ /* 0x000fe40000000f00 */
[----:B------:R-:W-:Y:S01]  /*0270*/  MOV R13, R20 ;  /* 0x00000014000d7202 */ /* 0x000fe20000000f00 */
[----:B0-----:R-:W-:-:S03]  /*0280*/  IMAD.WIDE.U32 R4, R12, 0x4, R4 ;  /* 0x000000040c047825 */ /* 0x001fc600078e0004 */
[----:B------:R-:W-:-:S04]  /*0290*/  IADD3 R18, P0, PT, R4, 0x20, RZ ;  /* 0x0000002004127810 */ /* 0x000fc80007f1e0ff */
[----:B------:R-:W-:-:S09]  /*02a0*/  IADD3.X R19, PT, PT, RZ, R5, RZ, P0, !PT ;  /* 0x00000005ff137210 */ /* 0x000fd200007fe4ff */
.L_x_46:
        /* <DEDUP_REMOVED lines=8> */
[----:B------:R-:W-:-:S02]  /*0330*/  FFMA R27, R4, R4, R5 ;  /* 0x00000004041b7223 */ /* 0x000fc40000000005 */
[----:B------:R-:W2:Y:S02]  /*0340*/  LDG.E.128.CONSTANT R4, desc[UR6][R16.64+-0x10] ;  /* 0xfffff00610047981 */ /* 0x000ea4000c1e9d00 */
[----:B------:R-:W-:-:S04]  /*0350*/  FFMA R14, R14, R14, R27 ;  /* 0x0000000e0e0e7223 */ /* 0x000fc8000000001b */
[----:B------:R-:W-:-:S04]  /*0360*/  FFMA R15, R15, R15, R14 ;  /* 0x0000000f0f0f7223 */ /* 0x000fc8000000000e */
[----:B------:R-:W-:Y:S01]  /*0370*/  FADD R14, R15, R26 ;  /* 0x0000001a0f0e7221 */ /* 0x000fe20000000000 */
[----:B--2---:R-:W-:Y:S01]  /*0380*/  FADD R5, R5, -R9 ;  /* 0x8000000905057221 */ /* 0x004fe20000000000 */
[----:B------:R-:W-:-:S03]  /*0390*/  FADD R4, R4, -R8 ;  /* 0x8000000804047221 */ /* 0x000fc60000000000 */
[----:B------:R-:W-:Y:S01]  /*03a0*/  FMUL R5, R5, R5 ;  /* 0x0000000505057220 */ /* 0x000fe20000400000 */
[----:B------:R-:W-:Y:S01]  /*03b0*/  FADD R15, R6, -R10 ;  /* 0x8000000a060f7221 */ /* 0x000fe20000000000 */
[----:B------:R-:W-:Y:S02]  /*03c0*/  FADD R26, R7, -R11 ;  /* 0x8000000b071a7221 */ /* 0x000fe40000000000 */
[----:B------:R-:W-:Y:S01]  /*03d0*/  FFMA R27, R4, R4, R5 ;  /* 0x00000004041b7223 */ /* 0x000fe20000000005 */
[----:B------:R-:W2:Y:S04]  /*03e0*/  LDG.E.128.CONSTANT R8, desc[UR6][R18.64] ;  /* 0x0000000612087981 */ /* 0x000ea8000c1e9d00 */
[----:B------:R-:W2:Y:S01]  /*03f0*/  LDG.E.128.CONSTANT R4, desc[UR6][R16.64] ;  /* 0x0000000610047981 */ /* 0x000ea2000c1e9d00 */
        /* <DEDUP_REMOVED lines=9> */
[----:B------:R0:W2:Y:S04]  /*0490*/  LDG.E.128.CONSTANT R8, desc[UR6][R18.64+0x10] ;  /* 0x0000100612087981 */ /* 0x0000a8000c1e9d00 */
[----:B------:R1:W2:Y:S01]  /*04a0*/  LDG.E.128.CONSTANT R4, desc[UR6][R16.64+0x10] ;  /* 0x0000100610047981 */ /* 0x0002a2000c1e9d00 */
[----:B------:R-:W-:Y:S01]  /*04b0*/  IADD3 R13, PT, PT, R13, 0x4, RZ ;  /* 0x000000040d0d7810 */ /* 0x000fe20007ffe0ff */
[----:B------:R-:W-:-:S03]  /*04c0*/  FFMA R27, R15, R15, R27 ;  /* 0x0000000f0f1b7223 */ /* 0x000fc6000000001b */
[----:B------:R-:W-:Y:S01]  /*04d0*/  ISETP.NE.AND P0, PT, R13, RZ, PT ;  /* 0x000000ff0d00720c */ /* 0x000fe20003f05270 */
[----:B------:R-:W-:Y:S01]  /*04e0*/  FFMA R27, R26, R26, R27 ;  /* 0x0000001a1a1b7223 */ /* 0x000fe2000000001b */
[----:B0-----:R-:W-:-:S03]  /*04f0*/  IADD3 R18, P2, PT, R18, 0x40, RZ ;  /* 0x0000004012127810 */ /* 0x001fc60007f5e0ff */
[----:B------:R-:W-:Y:S01]  /*0500*/  FADD R14, R14, R27 ;  /* 0x0000001b0e0e7221 */ /* 0x000fe20000000000 */
[----:B-1----:R-:W-:Y:S02]  /*0510*/  IADD3 R16, P1, PT, R16, 0x40, RZ ;  /* 0x0000004010107810 */ /* 0x002fe40007f3e0ff */
[----:B------:R-:W-:Y:S02]  /*0520*/  IADD3.X R19, PT, PT, RZ, R19, RZ, P2, !PT ;  /* 0x00000013ff137210 */ /* 0x000fe400017fe4ff */
[----:B------:R-:W-:Y:S01]  /*0530*/  IADD3.X R17, PT, PT, RZ, R17, RZ, P1, !PT ;  /* 0x00000011ff117210 */ /* 0x000fe20000ffe4ff */
        /* <DEDUP_REMOVED lines=10> */
[----:B------:R-:W-:-:S07]  /*05e0*/  IMAD.MOV.U32 R7, RZ, RZ, R22 ;  /* 0x000000ffff077224 */ /* 0x000fce00078e0016 */
.L_x_45:
[----:B------:R-:W-:Y:S01]  /*05f0*/  ISETP.NE.AND P0, PT, R23, RZ, PT ;  /* 0x000000ff1700720c */ /* 0x000fe20003f05270 */
[----:B------:R-:W0:-:S12]  /*0600*/  LDCU UR4, c[0x0][0x39c] ;  /* 0x00007380ff0477ac */ /* 0x000e180008000800 */
[----:B------:R-:W-:Y:S05]  /*0610*/  @!P0 BRA `(.L_x_47) ;  /* 0x0000000000a08947 */ /* 0x000fea0003800000 */
[----:B------:R-:W1:Y:S02]  /*0620*/  LDC.64 R4, c[0x0][0x388] ;  /* 0x0000e200ff047b82 */ /* 0x000e640000000a00 */
[----:B-1----:R-:W-:-:S04]  /*0630*/  IMAD.WIDE.U32 R4, R12, 0x4, R4 ;  /* 0x000000040c047825 */ /* 0x002fc800078e0004 */
[----:B------:R-:W-:-:S04]  /*0640*/  IMAD.WIDE.U32 R12, R7, 0x10, R28 ;  /* 0x00000010070c7825 */ /* 0x000fc800078e001c */
        /* <DEDUP_REMOVED lines=37> */
.L_x_47:
[----:B------:R-:W-:Y:S02]  /*08a0*/  IADD3 R4, PT, PT, R2, 0x1, RZ ;  /* 0x0000000102047810 */ /* 0x000fe40007ffe0ff */
[-C--:B------:R-:W-:Y:S02]  /*08b0*/  FSETP.GEU.AND P0, PT, R26, R21.reuse, PT ;  /* 0x000000151a00720b */ /* 0x080fe40003f0e000 */
[----:B0-----:R-:W-:Y:S02]  /*08c0*/  ISETP.NE.AND P1, PT, R4, UR4, PT ;  /* 0x0000000404007c0c */ /* 0x001fe4000bf25270 */
[----:B------:R-:W-:Y:S02]  /*08d0*/  FSEL R21, R26, R21, !P0 ;  /* 0x000000151a157208 */ /* 0x000fe40004000000 */
[----:B------:R-:W-:-:S09]  /*08e0*/  SEL R25, R2, R25, !P0 ;  /* 0x0000001902197207 */ /* 0x000fd20004000000 */
[----:B------:R-:W-:Y:S05]  /*08f0*/  @!P1 BRA `(.L_x_43) ;  /* 0x0000000800c49947 */ /* 0x000fea0003800000 */
[----:B------:R-:W-:Y:S01]  /*0900*/  MOV R2, R4 ;  /* 0x0000000400027202 */ /* 0x000fe20000000f00 */
[----:B------:R-:W-:Y:S06]  /*0910*/  BRA `(.L_x_48) ;  /* 0xfffffff8002c7947 */ /* 0x000fec000383ffff */
.L_x_44:
[----:B------:R-:W-:-:S13]  /*0920*/  ISETP.NE.AND P0, PT, R7, RZ, PT ;  /* 0x000000ff0700720c */ /* 0x000fda0003f05270 */
[----:B------:R-:W-:Y:S05]  /*0930*/  @!P0 BRA `(.L_x_49) ;  /* 0x0000000400b88947 */ /* 0x000fea0003800000 */
[----:B------:R-:W-:Y:S01]  /*0940*/  HFMA2 R0, -RZ, RZ, 0, 0 ;  /* 0x00000000ff007431 */ /* 0x000fe200000001ff */
[C---:B------:R-:W-:Y:S02]  /*0950*/  LOP3.LUT R22, R7.reuse, 0x7, RZ, 0xc0, !PT ;  /* 0x0000000707167812 */ /* 0x040fe400078ec0ff */
[----:B------:R-:W-:Y:S02]  /*0960*/  LOP3.LUT R7, R7, 0xfffffff8, RZ, 0xc0, !PT ;  /* 0xfffffff807077812 */ /* 0x000fe400078ec0ff */
[----:B------:R-:W-:Y:S02]  /*0970*/  MOV R6, 0x7f7fffff ;  /* 0x7f7fffff00067802 */ /* 0x000fe40000000f00 */
[----:B------:R-:W-:-:S07]  /*0980*/  MOV R25, RZ ;  /* 0x000000ff00197202 */ /* 0x000fce0000000f00 */
.L_x_53:
[----:B------:R-:W0:Y:S01]  /*0990*/  LDCU UR4, c[0x0][0x3a0] ;  /* 0x00007400ff0477ac */ /* 0x000e220008000800 */
[----:B------:R-:W-:Y:S02]  /*09a0*/  MOV R9, RZ ;  /* 0x000000ff00097202 */ /* 0x000fe40000000f00 */
[----:B------:R-:W-:Y:S01]  /*09b0*/  MOV R5, RZ ;  /* 0x000000ff00057202 */ /* 0x000fe20000000f00 */
[----:B0-----:R-:W-:Y:S02]  /*09c0*/  UISETP.GE.U32.AND UP0, UPT, UR4, 0x8, UPT ;  /* 0x000000080400788c */ /* 0x001fe4000bf06070 */
[----:B------:R-:W-:-:S07]  /*09d0*/  IMAD R8, R0, UR4, RZ ;  /* 0x0000000400087c24 */ /* 0x000fce000f8e02ff */
[----:B------:R-:W-:Y:S05]  /*09e0*/  BRA.U !UP0, `(.L_x_50) ;  /* 0x0000000108b07547 */ /* 0x000fea000b800000 */
[----:B------:R-:W-:Y:S02]  /*09f0*/  HFMA2 R11, -RZ, RZ, 0, 0 ;  /* 0x00000000ff0b7431 */ /* 0x000fe400000001ff */
[----:B------:R-:W-:-:S07]  /*0a00*/  IMAD.MOV.U32 R9, RZ, RZ, RZ ;  /* 0x000000ffff097224 */ /* 0x000fce00078e00ff */
.L_x_51:
[----:B------:R-:W0:Y:S01]  /*0a10*/  LDC.64 R2, c[0x0][0x388] ;  /* 0x0000e200ff027b82 */ /* 0x000e220000000a00 */
[----:B------:R-:W-:Y:S01]  /*0a20*/  IADD3 R10, P0, PT, R8, R11, RZ ;  /* 0x0000000b080a7210 */ /* 0x000fe20007f1e0ff */
[----:B------:R-:W-:-:S03]  /*0a30*/  IMAD.WIDE.U32 R4, R11, 0x4, R28 ;  /* 0x000000040b047825 */ /* 0x000fc600078e001c */
[----:B------:R-:W-:Y:S02]  /*0a40*/  IADD3.X R12, PT, PT, RZ, RZ, RZ, P0, !PT ;  /* 0x000000ffff0c7210 */ /* 0x000fe400007fe4ff */
[----:B------:R-:W2:Y:S04]  /*0a50*/  LDG.E.CONSTANT R20, desc[UR6][R4.64] ;  /* 0x0000000604147981 */ /* 0x000ea8000c1e9900 */
[----:B------:R-:W3:Y:S04]  /*0a60*/  LDG.E.CONSTANT R18, desc[UR6][R4.64+0x4] ;  /* 0x0000040604127981 */ /* 0x000ee8000c1e9900 */
[----:B------:R-:W4:Y:S04]  /*0a70*/  LDG.E.CONSTANT R14, desc[UR6][R4.64+0x10] ;  /* 0x00001006040e7981 */ /* 0x000f28000c1e9900 */
[----:B------:R-:W5:Y:S04]  /*0a80*/  LDG.E.CONSTANT R15, desc[UR6][R4.64+0x14] ;  /* 0x00001406040f7981 */ /* 0x000f68000c1e9900 */
[----:B------:R-:W5:Y:S01]  /*0a90*/  LDG.E.CONSTANT R16, desc[UR6][R4.64+0x18] ;  /* 0x0000180604107981 */ /* 0x000f62000c1e9900 */
[----:B0-----:R-:W-:-:S03]  /*0aa0*/  LEA R2, P0, R10, R2, 0x2 ;  /* 0x000000020a027211 */ /* 0x001fc600078010ff */
[----:B------:R-:W5:Y:S01]  /*0ab0*/  LDG.E.CONSTANT R19, desc[UR6][R4.64+0x1c] ;  /* 0x00001c0604137981 */ /* 0x000f62000c1e9900 */
[----:B------:R-:W-:-:S03]  /*0ac0*/  LEA.HI.X R3, R10, R3, R12, 0x2, P0 ;  /* 0x000000030a037211 */ /* 0x000fc600000f140c */
[----:B------:R-:W4:Y:S04]  /*0ad0*/  LDG.E.CONSTANT R10, desc[UR6][R4.64+0x8] ;  /* 0x00000806040a7981 */ /* 0x000f28000c1e9900 */
[----:B------:R-:W2:Y:S04]  /*0ae0*/  LDG.E.CONSTANT R23, desc[UR6][R2.64] ;  /* 0x0000000602177981 */ /* 0x000ea8000c1e9900 */
[----:B------:R-:W3:Y:S04]  /*0af0*/  LDG.E.CONSTANT R17, desc[UR6][R2.64+0x4] ;  /* 0x0000040602117981 */ /* 0x000ee8000c1e9900 */
[----:B------:R-:W4:Y:S04]  /*0b00*/  LDG.E.CONSTANT R13, desc[UR6][R2.64+0x8] ;  /* 0x00000806020d7981 */ /* 0x000f28000c1e9900 */
[----:B------:R-:W5:Y:S04]  /*0b10*/  LDG.E.CONSTANT R12, desc[UR6][R4.64+0xc] ;  /* 0x00000c06040c7981 */ /* 0x000f68000c1e9900 */
[----:B------:R-:W5:Y:S01]  /*0b20*/  LDG.E.CONSTANT R21, desc[UR6][R2.64+0xc] ;  /* 0x00000c0602157981 */ /* 0x000f62000c1e9900 */
[----:B--2---:R-:W-:-:S03]  /*0b30*/  FADD R20, R20, -R23 ;  /* 0x8000001714147221 */ /* 0x004fc60000000000 */
[----:B------:R-:W2:Y:S01]  /*0b40*/  LDG.E.CONSTANT R23, desc[UR6][R2.64+0x10] ;  /* 0x0000100602177981 */ /* 0x000ea2000c1e9900 */
[----:B------:R-:W-:-:S03]  /*0b50*/  FFMA R26, R20, R20, R9 ;  /* 0x00000014141a7223 */ /* 0x000fc60000000009 */
[----:B------:R-:W2:Y:S01]  /*0b60*/  LDG.E.CONSTANT R20, desc[UR6][R2.64+0x14] ;  /* 0x0000140602147981 */ /* 0x000ea2000c1e9900 */
[----:B---3--:R-:W-:-:S03]  /*0b70*/  FADD R17, R18, -R17 ;  /* 0x8000001112117221 */ /* 0x008fc60000000000 */
[----:B------:R-:W3:Y:S04]  /*0b80*/  LDG.E.CONSTANT R9, desc[UR6][R2.64+0x18] ;  /* 0x0000180602097981 */ /* 0x000ee8000c1e9900 */
[----:B------:R-:W3:Y:S01]  /*0b90*/  LDG.E.CONSTANT R18, desc[UR6][R2.64+0x1c] ;  /* 0x00001c0602127981 */ /* 0x000ee2000c1e9900 */
[----:B------:R-:W-:Y:S01]  /*0ba0*/  FFMA R26, R17, R17, R26 ;  /* 0x00000011111a7223 */ /* 0x000fe2000000001a */
[----:B----4-:R-:W-:Y:S01]  /*0bb0*/  FADD R13, R10, -R13 ;  /* 0x8000000d0a0d7221 */ /* 0x010fe20000000000 */
[----:B-----5:R-:W-:Y:S01]  /*0bc0*/  FADD R21, R12, -R21 ;  /* 0x800000150c157221 */ /* 0x020fe20000000000 */
[----:B------:R-:W-:Y:S02]  /*0bd0*/  IADD3 R11, PT, PT, R11, 0x8, RZ ;  /* 0x000000080b0b7810 */ /* 0x000fe40007ffe0ff */
[----:B------:R-:W-:-:S02]  /*0be0*/  FFMA R26, R13, R13, R26 ;  /* 0x0000000d0d1a7223 */ /* 0x000fc4000000001a */
[----:B------:R-:W-:Y:S02]  /*0bf0*/  ISETP.NE.AND P0, PT, R11, R7, PT ;  /* 0x000000070b00720c */ /* 0x000fe40003f05270 */
[----:B------:R-:W-:Y:S01]  /*0c00*/  FFMA R26, R21, R21, R26 ;  /* 0x00000015151a7223 */ /* 0x000fe2000000001a */
[----:B--2---:R-:W-:-:S04]  /*0c10*/  FADD R23, R14, -R23 ;  /* 0x800000170e177221 */ /* 0x004fc80000000000 */
[----:B------:R-:W-:Y:S01]  /*0c20*/  FFMA R26, R23, R23, R26 ;  /* 0x00000017171a7223 */ /* 0x000fe2000000001a */
[----:B------:R-:W-:Y:S01]  /*0c30*/  FADD R15, R15, -R20 ;  /* 0x800000140f0f7221 */ /* 0x000fe20000000000 */
[----:B---3--:R-:W-:-:S03]  /*0c40*/  FADD R9, R16, -R9 ;  /* 0x8000000910097221 */ /* 0x008fc60000000000 */
[----:B------:R-:W-:Y:S01]  /*0c50*/  FFMA R26, R15, R15, R26 ;  /* 0x0000000f0f1a7223 */ /* 0x000fe2000000001a */
[----:B------:R-:W-:-:S03]  /*0c60*/  FADD R18, R19, -R18 ;  /* 0x8000001213127221 */ /* 0x000fc60000000000 */
[----:B------:R-:W-:-:S04]  /*0c70*/  FFMA R9, R9, R9, R26 ;  /* 0x0000000909097223 */ /* 0x000fc8000000001a */
[----:B------:R-:W-:Y:S01]  /*0c80*/  FFMA R9, R18, R18, R9 ;  /* 0x0000001212097223 */ /* 0x000fe20000000009 */
[----:B------:R-:W-:Y:S06]  /*0c90*/  @P0 BRA `(.L_x_51) ;  /* 0xfffffffc005c0947 */ /* 0x000fec000383ffff */
[----:B------:R-:W-:-:S07]  /*0ca0*/  MOV R5, R7 ;  /* 0x0000000700057202 */ /* 0x000fce0000000f00 */
.L_x_50:
[----:B------:R-:W-:-:S13]  /*0cb0*/  ISETP.NE.AND P0, PT, R22, RZ, PT ;  /* 0x000000ff1600720c */ /* 0x000fda0003f05270 */
[----:B------:R-:W-:Y:S05]  /*0cc0*/  @!P0 BRA `(.L_x_52) ;  /* 0x0000000000b48947 */ /* 0x000fea0003800000 */
[----:B------:R-:W0:Y:S01]  /*0cd0*/  LDC.64 R2, c[0x0][0x388] ;  /* 0x0000e200ff027b82 */ /* 0x000e220000000a00 */
[----:B------:R-:W-:Y:S01]  /*0ce0*/  IADD3 R8, P0, PT, R8, R5, RZ ;  /* 0x0000000508087210 */ /* 0x000fe20007f1e0ff */
[----:B------:R-:W-:-:S03]  /*0cf0*/  IMAD.WIDE.U32 R4, R5, 0x4, R28 ;  /* 0x0000000405047825 */ /* 0x000fc600078e001c */
[----:B------:R-:W-:Y:S02]  /*0d00*/  IADD3.X R10, PT, PT, RZ, RZ, RZ, P0, !PT ;  /* 0x000000ffff0a7210 */ /* 0x000fe400007fe4ff */
[----:B0-----:R-:W-:-:S04]  /*0d10*/  LEA R2, P0, R8, R2, 0x2 ;  /* 0x0000000208027211 */ /* 0x001fc800078010ff */
[----:B------:R-:W-:Y:S02]  /*0d20*/  LEA.HI.X R3, R8, R3, R10, 0x2, P0 ;  /* 0x0000000308037211 */ /* 0x000fe400000f140a */
        /* <DEDUP_REMOVED lines=39> */
.L_x_52:
[----:B------:R-:W0:Y:S01]  /*0fa0*/  LDCU UR4, c[0x0][0x39c] ;  /* 0x00007380ff0477ac */ /* 0x000e220008000800 */
[----:B------:R-:W-:-:S04]  /*0fb0*/  FSETP.GEU.AND P0, PT, R9, R6, PT ;  /* 0x000000060900720b */ /* 0x000fc80003f0e000 */
[C---:B------:R-:W-:Y:S02]  /*0fc0*/  SEL R25, R0.reuse, R25, !P0 ;  /* 0x0000001900197207 */ /* 0x040fe40004000000 */
[----:B------:R-:W-:Y:S02]  /*0fd0*/  IADD3 R0, PT, PT, R0, 0x1, RZ ;  /* 0x0000000100007810 */ /* 0x000fe40007ffe0ff */
[----:B------:R-:W-:Y:S02]  /*0fe0*/  FSEL R6, R9, R6, !P0 ;  /* 0x0000000609067208 */ /* 0x000fe40004000000 */
[----:B0-----:R-:W-:-:S13]  /*0ff0*/  ISETP.NE.AND P1, PT, R0, UR4, PT ;  /* 0x0000000400007c0c */ /* 0x001fda000bf25270 */
[----:B------:R-:W-:Y:S05]  /*1000*/  @P1 BRA `(.L_x_53) ;  /* 0xfffffff800601947 */ /* 0x000fea000383ffff */
[----:B------:R-:W-:Y:S05]  /*1010*/  BRA `(.L_x_43) ;  /* 0x0000000000fc7947 */ /* 0x000fea0003800000 */
.L_x_49:
[----:B------:R-:W-:Y:S01]  /*1020*/  UISETP.GE.U32.AND UP0, UPT, UR4, 0x4, UPT ;  /* 0x000000040400788c */ /* 0x000fe2000bf06070 */
[----:B------:R-:W-:Y:S01]  /*1030*/  HFMA2 R25, -RZ, RZ, 0, 0 ;  /* 0x00000000ff197431 */ /* 0x000fe200000001ff */
[----:B------:R-:W-:Y:S01]  /*1040*/  MOV R0, 0x7f7fffff ;  /* 0x7f7fffff00007802 */ /* 0x000fe20000000f00 */
[----:B------:R-:W-:Y:S01]  /*1050*/  IMAD.MOV.U32 R2, RZ, RZ, RZ ;  /* 0x000000ffff027224 */ /* 0x000fe200078e00ff */
[----:B------:R-:W-:-:S05]  /*1060*/  ULOP3.LUT UR5, UR4, 0x3, URZ, 0xc0, !UPT ;  /* 0x0000000304057892 */ /* 0x000fca000f8ec0ff */
[----:B------:R-:W-:Y:S07]  /*1070*/  BRA.U !UP0, `(.L_x_54) ;  /* 0x0000000108bc7547 */ /* 0x000fee000b800000 */
[----:B------:R-:W-:Y:S01]  /*1080*/  ULOP3.LUT UR4, UR4, 0xfffffffc, URZ, 0xc0, !UPT ;  /* 0xfffffffc04047892 */ /* 0x000fe2000f8ec0ff */
[----:B------:R-:W-:Y:S02]  /*1090*/  MOV R0, 0x7f7fffff ;  /* 0x7f7fffff00007802 */ /* 0x000fe40000000f00 */
[----:B------:R-:W-:Y:S01]  /*10a0*/  MOV R3, RZ ;  /* 0x000000ff00037202 */ /* 0x000fe20000000f00 */
[----:B------:R-:W-:Y:S01]  /*10b0*/  UISETP.GT.AND UP0, UPT, UR4, URZ, UPT ;  /* 0x000000ff0400728c */ /* 0x000fe2000bf04270 */
[----:B------:R-:W-:Y:S02]  /*10c0*/  MOV R25, RZ ;  /* 0x000000ff00197202 */ /* 0x000fe40000000f00 */
[----:B------:R-:W-:-:S06]  /*10d0*/  MOV R2, UR4 ;  /* 0x0000000400027c02 */ /* 0x000fcc0008000f00 */
[----:B------:R-:W-:Y:S05]  /*10e0*/  BRA.U !UP0, `(.L_x_55) ;  /* 0x0000000108887547 */ /* 0x000fea000b800000 */
[----:B------:R-:W-:Y:S02]  /*10f0*/  IADD3 R4, PT, PT, R2, -R3, RZ ;  /* 0x8000000302047210 */ /* 0x000fe40007ffe0ff */
[----:B------:R-:W-:Y:S02]  /*1100*/  PLOP3.LUT P0, PT, PT, PT, PT, 0x80, 0x8 ;  /* 0x000000000008781c */ /* 0x000fe40003f0f070 */
[----:B------:R-:W-:-:S13]  /*1110*/  ISETP.GT.AND P1, PT, R4, 0xc, PT ;  /* 0x0000000c0400780c */ /* 0x000fda0003f24270 */
[----:B------:R-:W-:Y:S05]  /*1120*/  @!P1 BRA `(.L_x_56) ;  /* 0x0000000000449947 */ /* 0x000fea0003800000 */
[----:B------:R-:W-:Y:S02]  /*1130*/  PLOP3.LUT P0, PT, PT, PT, PT, 0x8, 0x80 ;  /* 0x000000000080781c */ /* 0x000fe40003f0e170 */
[----:B------:R-:W-:-:S11]  /*1140*/  IADD3 R4, PT, PT, R2, -0xc, RZ ;  /* 0xfffffff402047810 */ /* 0x000fd60007ffe0ff */
.L_x_57:
[----:B------:R-:W-:-:S04]  /*1150*/  FSETP.GT.AND P2, PT, R0, RZ, PT ;  /* 0x000000ff0000720b */ /* 0x000fc80003f44000 */
[----:B------:R-:W-:Y:S02]  /*1160*/  FSEL R0, R0, RZ, !P2 ;  /* 0x000000ff00007208 */ /* 0x000fe40005000000 */
[----:B------:R-:W-:Y:S02]  /*1170*/  SEL R25, R3, R25, P2 ;  /* 0x0000001903197207 */ /* 0x000fe40001000000 */
[----:B------:R-:W-:-:S04]  /*1180*/  FSETP.GT.AND P3, PT, R0, RZ, PT ;  /* 0x000000ff0000720b */ /* 0x000fc80003f64000 */
[----:B------:R-:W-:-:S04]  /*1190*/  FSEL R0, R0, RZ, !P3 ;  /* 0x000000ff00007208 */ /* 0x000fc80005800000 */
[----:B------:R-:W-:-:S04]  /*11a0*/  FSETP.GT.AND P4, PT, R0, RZ, PT ;  /* 0x000000ff0000720b */ /* 0x000fc80003f84000 */
[----:B------:R-:W-:Y:S01]  /*11b0*/  FSEL R0, R0, RZ, !P4 ;  /* 0x000000ff00007208 */ /* 0x000fe20006000000 */
[----:B------:R-:W-:-:S03]  /*11c0*/  @P3 VIADD R25, R3, 0x4 ;  /* 0x0000000403193836 */ /* 0x000fc60000000000 */
[----:B------:R-:W-:-:S04]  /*11d0*/  FSETP.GT.AND P1, PT, R0, RZ, PT ;  /* 0x000000ff0000720b */ /* 0x000fc80003f24000 */
[----:B------:R-:W-:Y:S02]  /*11e0*/  FSEL R0, R0, RZ, !P1 ;  /* 0x000000ff00007208 */ /* 0x000fe40004800000 */
[----:B------:R-:W-:-:S07]  /*11f0*/  @P4 IADD3 R25, PT, PT, R3, 0x8, RZ ;  /* 0x0000000803194810 */ /* 0x000fce0007ffe0ff */
[C---:B------:R-:W-:Y:S02]  /*1200*/  @P1 IADD3 R25, PT, PT, R3.reuse, 0xc, RZ ;  /* 0x0000000c03191810 */ /* 0x040fe40007ffe0ff */
[----:B------:R-:W-:-:S04]  /*1210*/  IADD3 R3, PT, PT, R3, 0x10, RZ ;  /* 0x0000001003037810 */ /* 0x000fc80007ffe0ff */
[----:B------:R-:W-:-:S13]  /*1220*/  ISETP.GE.AND P2, PT, R3, R4, PT ;  /* 0x000000040300720c */ /* 0x000fda0003f46270 */
[----:B------:R-:W-:Y:S05]  /*1230*/  @!P2 BRA `(.L_x_57) ;  /* 0xfffffffc00c4a947 */ /* 0x000fea000383ffff */
.L_x_56:
[----:B------:R-:W-:-:S04]  /*1240*/  IADD3 R4, PT, PT, R2, -R3, RZ ;  /* 0x8000000302047210 */ /* 0x000fc80007ffe0ff */
[----:B------:R-:W-:-:S13]  /*1250*/  ISETP.GT.AND P1, PT, R4, 0x4, PT ;  /* 0x000000040400780c */ /* 0x000fda0003f24270 */
[----:B------:R-:W-:Y:S05]  /*1260*/  @!P1 BRA `(.L_x_58) ;  /* 0x0000000000209947 */ /* 0x000fea0003800000 */
[C---:B------:R-:W-:Y:S02]  /*1270*/  FSETP.GT.AND P1, PT, R0.reuse, RZ, PT ;  /* 0x000000ff0000720b */ /* 0x040fe40003f24000 */
[----:B------:R-:W-:Y:S02]  /*1280*/  PLOP3.LUT P0, PT, PT, PT, PT, 0x8, 0x80 ;  /* 0x000000000080781c */ /* 0x000fe40003f0e170 */
[----:B------:R-:W-:Y:S02]  /*1290*/  FSEL R0, R0, RZ, !P1 ;  /* 0x000000ff00007208 */ /* 0x000fe40004800000 */
[----:B------:R-:W-:Y:S02]  /*12a0*/  SEL R25, R3, R25, P1 ;  /* 0x0000001903197207 */ /* 0x000fe40000800000 */
[----:B------:R-:W-:-:S04]  /*12b0*/  FSETP.GT.AND P2, PT, R0, RZ, PT ;  /* 0x000000ff0000720b */ /* 0x000fc80003f44000 */
[----:B------:R-:W-:-:S09]  /*12c0*/  FSEL R0, R0, RZ, !P2 ;  /* 0x000000ff00007208 */ /* 0x000fd20005000000 */
[C---:B------:R-:W-:Y:S02]  /*12d0*/  @P2 IADD3 R25, PT, PT, R3.reuse, 0x4, RZ ;  /* 0x0000000403192810 */ /* 0x040fe40007ffe0ff */
[----:B------:R-:W-:-:S07]  /*12e0*/  IADD3 R3, PT, PT, R3, 0x8, RZ ;  /* 0x0000000803037810 */ /* 0x000fce0007ffe0ff */
.L_x_58:
[----:B------:R-:W-:-:S13]  /*12f0*/  ISETP.NE.OR P0, PT, R3, R2, P0 ;  /* 0x000000020300720c */ /* 0x000fda0000705670 */
[----:B------:R-:W-:Y:S05]  /*1300*/  @!P0 BRA `(.L_x_54) ;  /* 0x0000000000188947 */ /* 0x000fea0003800000 */
.L_x_55:
[----:B------:R-:W-:-:S04]  /*1310*/  FSETP.GT.AND P1, PT, R0, RZ, PT ;  /* 0x000000ff0000720b */ /* 0x000fc80003f24000 */
[C---:B------:R-:W-:Y:S02]  /*1320*/  SEL R25, R3.reuse, R25, P1 ;  /* 0x0000001903197207 */ /* 0x040fe40000800000 */
[----:B------:R-:W-:Y:S02]  /*1330*/  IADD3 R3, PT, PT, R3, 0x4, RZ ;  /* 0x0000000403037810 */ /* 0x000fe40007ffe0ff */
[----:B------:R-:W-:Y:S02]  /*1340*/  FSEL R0, R0, RZ, !P1 ;  /* 0x000000ff00007208 */ /* 0x000fe40004800000 */
[----:B------:R-:W-:-:S13]  /*1350*/  ISETP.NE.AND P0, PT, R3, R2, PT ;  /* 0x000000020300720c */ /* 0x000fda0003f05270 */
[----:B------:R-:W-:Y:S05]  /*1360*/  @P0 BRA `(.L_x_55) ;  /* 0xfffffffc00e80947 */ /* 0x000fea000383ffff */
.L_x_54:
[----:B------:R-:W-:-:S09]  /*1370*/  UISETP.NE.AND UP0, UPT, UR5, URZ, UPT ;  /* 0x000000ff0500728c */ /* 0x000fd2000bf05270 */
[----:B------:R-:W-:Y:S05]  /*1380*/  BRA.U !UP0, `(.L_x_43) ;  /* 0x0000000108207547 */ /* 0x000fea000b800000 */
[----:B------:R-:W-:-:S05]  /*1390*/  UMOV UR4, URZ ;  /* 0x000000ff00047c82 */ /* 0x000fca0008000000 */
.L_x_59:
[----:B------:R-:W-:Y:S01]  /*13a0*/  UIADD3 UR4, UPT, UPT, UR4, 0x1, URZ ;  /* 0x0000000104047890 */ /* 0x000fe2000fffe0ff */
[----:B------:R-:W-:-:S03]  /*13b0*/  FSETP.GT.AND P0, PT, R0, RZ, PT ;  /* 0x000000ff0000720b */ /* 0x000fc60003f04000 */
[----:B------:R-:W-:Y:S01]  /*13c0*/  UISETP.NE.AND UP0, UPT, UR4, UR5, UPT ;  /* 0x000000050400728c */ /* 0x000fe2000bf05270 */
[----:B------:R-:W-:Y:S02]  /*13d0*/  SEL R25, R2, R25, P0 ;  /* 0x0000001902197207 */ /* 0x000fe40000000000 */
[----:B------:R-:W-:Y:S02]  /*13e0*/  FSEL R0, R0, RZ, !P0 ;  /* 0x000000ff00007208 */ /* 0x000fe40004000000 */
[----:B------:R-:W-:-:S04]  /*13f0*/  IADD3 R2, PT, PT, R2, 0x1, RZ ;  /* 0x0000000102027810 */ /* 0x000fc80007ffe0ff */
[----:B------:R-:W-:Y:S05]  /*1400*/  BRA.U UP0, `(.L_x_59) ;  /* 0xfffffffd00e47547 */ /* 0x000fea000b83ffff */
.L_x_43:
[----:B------:R-:W0:Y:S02]  /*1410*/  LDC.64 R2, c[0x0][0x390] ;  /* 0x0000e400ff027b82 */ /* 0x000e240000000a00 */
[----:B0-----:R-:W-:-:S05]  /*1420*/  IMAD.WIDE.U32 R2, R24, 0x4, R2 ;  /* 0x0000000418027825 */ /* 0x001fca00078e0002 */
[----:B------:R-:W-:Y:S01]  /*1430*/  STG.E desc[UR6][R2.64], R25 ;  /* 0x0000001902007986 */ /* 0x000fe2000c101906 */
[----:B------:R-:W-:Y:S05]  /*1440*/  EXIT ;  /* 0x000000000000794d */ /* 0x000fea0003800000 */
.L_x_60:
        /* <DEDUP_REMOVED lines=11> */
.L_x_65:


//--------------------- .nv.shared.build_cluster_indices --------------------------
	.section	.nv.shared.build_cluster_indices,"aw",@nobits
	.sectionflags	@""
	.align	16
	.zero		1024


//--------------------- .nv.shared.reserved.0     --------------------------
	.section	.nv.shared.reserved.0,"aw",@nobits
	.weak		__nv_reservedSMEM_offset_0_alias
	.size		__nv_reservedSMEM_offset_0_alias, 0, 64
	.other		__nv_reservedSMEM_offset_0_alias,@"STO_CUDA_RESERVED_SHARED STV_DEFAULT"
__nv_reservedSMEM_offset_0_alias:
	.zero		0
	.zero		64


//--------------------- .nv.shared.count_cluster_sizes --------------------------
	.section	.nv.shared.count_cluster_sizes,"aw",@nobits
	.sectionflags	@""
	.align	16
	.zero		1024


//--------------------- .nv.shared.select_centroids_strided --------------------------
	.section	.nv.shared.select_centroids_strided,"aw",@nobits
	.sectionflags	@""
	.align	16
	.zero		1024


//--------------------- .nv.shared.search_coalesced_multiquery --------------------------
	.section	.nv.shared.search_coalesced_multiquery,"aw",@nobits
	.sectionflags	@""
	.align	16
.nv.shared.search_coalesced_multiquery:
	.zero		1104


//--------------------- .nv.shared.assign_to_nearest_centroid --------------------------
	.section	.nv.shared.assign_to_nearest_centroid,"aw",@nobits
	.sectionflags	@""
	.align	16
	.zero		1024


//--------------------- .nv.constant0.build_cluster_indices --------------------------
	.section	.nv.constant0.build_cluster_indices,"a",@progbits
	.sectionflags	@""
	.align	4
.nv.constant0.build_cluster_indices:
	.zero		932


//--------------------- .nv.constant0.count_cluster_sizes --------------------------
	.section	.nv.constant0.count_cluster_sizes,"a",@progbits
	.sectionflags	@""
	.align	4
.nv.constant0.count_cluster_sizes:
	.zero		916


//--------------------- .nv.constant0.select_centroids_strided --------------------------
	.section	.nv.constant0.select_centroids_strided,"a",@progbits
	.sectionflags	@""
	.align	4
.nv.constant0.select_centroids_strided:
	.zero		924


//--------------------- .nv.constant0.search_coalesced_multiquery --------------------------
	.section	.nv.constant0.search_coalesced_multiquery,"a",@progbits
	.sectionflags	@""
	.align	4
.nv.constant0.search_coalesced_multiquery:
	.zero		988


//--------------------- .nv.constant0.assign_to_nearest_centroid --------------------------
	.section	.nv.constant0.assign_to_nearest_centroid,"a",@progbits
	.sectionflags	@""
	.align	4
.nv.constant0.assign_to_nearest_centroid:
	.zero		932


//--------------------- SYMBOLS --------------------------

	.type		.nv.reservedSmem.offset0,@object
	.size		.nv.reservedSmem.offset0,0x4
	.type		.nv.reservedSmem.cap,@object
	.size		.nv.reservedSmem.cap,0x4
